	.target	sm_90a

	.elftype	@"ET_EXEC"


//--------------------- .note.nv.tkinfo           --------------------------
	.section	.note.nv.tkinfo,"",@"SHT_NOTE"
	.sectionflags	@"SHF_NOTE_NV_TKINFO"
	.tkinfo
        /*0018*/ 	.word	0x00000002
        /*0030*/ 	.string	""
        /*0030*/ 	.string	"ptxas"
        /*0030*/ 	.string	"Cuda compilation tools, release 13.0, V13.0.88"
        /*0030*/ 	.string	"Build cuda_13.0.r13.0/compiler.36424714_0"
        /*0030*/ 	.string	"-v  -suppress-debug-info  -lineinfo  -arch sm_90a "



//--------------------- .note.nv.cuinfo           --------------------------
	.section	.note.nv.cuinfo,"",@"SHT_NOTE"
	.sectionflags	@"SHF_NOTE_NV_CUINFO"
        /*0018*/ 	.short	0x0002
        /*001a*/ 	.short	0x005a
        /*001c*/ 	.short	0x0082
	.zero		2


//--------------------- .nv.info                  --------------------------
	.section	.nv.info,"",@"SHT_CUDA_INFO"
	.align	4


	//----- nvinfo : EIATTR_REGCOUNT
	.align		4
        /*0000*/ 	.byte	0x04, 0x2f
        /*0002*/ 	.short	(.L_1 - .L_0)
	.align		4
.L_0:
        /*0004*/ 	.word	index@(gluon_wgmma)
        /*0008*/ 	.word	0x000000ff


	//----- nvinfo : EIATTR_FRAME_SIZE
	.align		4
.L_1:
        /*000c*/ 	.byte	0x04, 0x11
        /*000e*/ 	.short	(.L_3 - .L_2)
	.align		4
.L_2:
        /*0010*/ 	.word	index@(gluon_wgmma)
        /*0014*/ 	.word	0x00000270


	//----- nvinfo : EIATTR_MIN_STACK_SIZE
	.align		4
.L_3:
        /*0018*/ 	.byte	0x04, 0x12
        /*001a*/ 	.short	(.L_5 - .L_4)
	.align		4
.L_4:
        /*001c*/ 	.word	index@(gluon_wgmma)
        /*0020*/ 	.word	0x00000270
.L_5:


//--------------------- .nv.compat                --------------------------
	.section	.nv.compat,"",@"SHT_CUDA_COMPAT_INFO"
	.align	4
        /*0000*/ 	.byte	0x02, 0x09, 0x01, 0x00, 0x02, 0x02, 0x04, 0x00, 0x02, 0x05, 0x05, 0x00, 0x03, 0x07, 0x01, 0x01
        /*0010*/ 	.byte	0x02, 0x03, 0x03, 0x00, 0x02, 0x06, 0x01, 0x00, 0x04, 0x0b, 0x08, 0x00, 0x00, 0x00, 0x00, 0x00
        /*0020*/ 	.byte	0x00, 0x00, 0x00, 0x00


//--------------------- .nv.info.gluon_wgmma      --------------------------
	.section	.nv.info.gluon_wgmma,"",@"SHT_CUDA_INFO"
	.sectionflags	@""
	.align	4


	//----- nvinfo : EIATTR_CUDA_API_VERSION
	.align		4
        /*0000*/ 	.byte	0x04, 0x37
        /*0002*/ 	.short	(.L_7 - .L_6)
.L_6:
        /*0004*/ 	.word	0x00000082


	//----- nvinfo : EIATTR_KPARAM_INFO
	.align		4
.L_7:
        /*0008*/ 	.byte	0x04, 0x17
        /*000a*/ 	.short	(.L_9 - .L_8)
.L_8:
        /*000c*/ 	.word	0x00000000
        /*0010*/ 	.short	0x000a
        /*0012*/ 	.short	0x0048
        /*0014*/ 	.byte	0x00, 0xf4, 0x21, 0x00


	//----- nvinfo : EIATTR_KPARAM_INFO
	.align		4
.L_9:
        /*0018*/ 	.byte	0x04, 0x17
        /*001a*/ 	.short	(.L_11 - .L_10)
.L_10:
        /*001c*/ 	.word	0x00000000
        /*0020*/ 	.short	0x0009
        /*0022*/ 	.short	0x0040
        /*0024*/ 	.byte	0x00, 0xf4, 0x21, 0x00


	//----- nvinfo : EIATTR_KPARAM_INFO
	.align		4
.L_11:
        /*0028*/ 	.byte	0x04, 0x17
        /*002a*/ 	.short	(.L_13 - .L_12)
.L_12:
        /*002c*/ 	.word	0x00000000
        /*0030*/ 	.short	0x0008
        /*0032*/ 	.short	0x0038
        /*0034*/ 	.byte	0x00, 0xf0, 0x21, 0x00


	//----- nvinfo : EIATTR_KPARAM_INFO
	.align		4
.L_13:
        /*0038*/ 	.byte	0x04, 0x17
        /*003a*/ 	.short	(.L_15 - .L_14)
.L_14:
        /*003c*/ 	.word	0x00000000
        /*0040*/ 	.short	0x0007
        /*0042*/ 	.short	0x0030
        /*0044*/ 	.byte	0x00, 0xf0, 0x21, 0x00


	//----- nvinfo : EIATTR_KPARAM_INFO
	.align		4
.L_15:
        /*0048*/ 	.byte	0x04, 0x17
        /*004a*/ 	.short	(.L_17 - .L_16)
.L_16:
        /*004c*/ 	.word	0x00000000
        /*0050*/ 	.short	0x0006
        /*0052*/ 	.short	0x0028
        /*0054*/ 	.byte	0x00, 0xf0, 0x21, 0x00


	//----- nvinfo : EIATTR_KPARAM_INFO
	.align		4
.L_17:
        /*0058*/ 	.byte	0x04, 0x17
        /*005a*/ 	.short	(.L_19 - .L_18)
.L_18:
        /*005c*/ 	.word	0x00000000
        /*0060*/ 	.short	0x0005
        /*0062*/ 	.short	0x0020
        /*0064*/ 	.byte	0x00, 0xf0, 0x11, 0x00


	//----- nvinfo : EIATTR_KPARAM_INFO
	.align		4
.L_19:
        /*0068*/ 	.byte	0x04, 0x17
        /*006a*/ 	.short	(.L_21 - .L_20)
.L_20:
        /*006c*/ 	.word	0x00000000
        /*0070*/ 	.short	0x0004
        /*0072*/ 	.short	0x001c
        /*0074*/ 	.byte	0x00, 0xf0, 0x11, 0x00


	//----- nvinfo : EIATTR_KPARAM_INFO
	.align		4
.L_21:
        /*0078*/ 	.byte	0x04, 0x17
        /*007a*/ 	.short	(.L_23 - .L_22)
.L_22:
        /*007c*/ 	.word	0x00000000
        /*0080*/ 	.short	0x0003
        /*0082*/ 	.short	0x0018
        /*0084*/ 	.byte	0x00, 0xf0, 0x11, 0x00


	//----- nvinfo : EIATTR_KPARAM_INFO
	.align		4
.L_23:
        /*0088*/ 	.byte	0x04, 0x17
        /*008a*/ 	.short	(.L_25 - .L_24)
.L_24:
        /*008c*/ 	.word	0x00000000
        /*0090*/ 	.short	0x0002
        /*0092*/ 	.short	0x0010
        /*0094*/ 	.byte	0x00, 0xf4, 0x21, 0x00


	//----- nvinfo : EIATTR_KPARAM_INFO
	.align		4
.L_25:
        /*0098*/ 	.byte	0x04, 0x17
        /*009a*/ 	.short	(.L_27 - .L_26)
.L_26:
        /*009c*/ 	.word	0x00000000
        /*00a0*/ 	.short	0x0001
        /*00a2*/ 	.short	0x0008
        /*00a4*/ 	.byte	0x00, 0xf4, 0x21, 0x00


	//----- nvinfo : EIATTR_KPARAM_INFO
	.align		4
.L_27:
        /*00a8*/ 	.byte	0x04, 0x17
        /*00aa*/ 	.short	(.L_29 - .L_28)
.L_28:
        /*00ac*/ 	.word	0x00000000
        /*00b0*/ 	.short	0x0000
        /*00b2*/ 	.short	0x0000
        /*00b4*/ 	.byte	0x00, 0xf4, 0x21, 0x00


	//----- nvinfo : EIATTR_SPARSE_MMA_MASK
	.align		4
.L_29:
        /*00b8*/ 	.byte	0x03, 0x50
        /*00ba*/ 	.short	0x0000


	//----- nvinfo : EIATTR_MAXREG_COUNT
	.align		4
        /*00bc*/ 	.byte	0x03, 0x1b
        /*00be*/ 	.short	0x00ff


	//----- nvinfo : EIATTR_NUM_BARRIERS
	.align		4
        /*00c0*/ 	.byte	0x02, 0x4c
        /*00c2*/ 	.byte	0x01
	.zero		1


	//----- nvinfo : EIATTR_ANNOTATIONS
	.align		4
        /*00c4*/ 	.byte	0x04, 0x55
        /*00c6*/ 	.short	(.L_31 - .L_30)


	//   ....[0]....
.L_30:
        /*00c8*/ 	.word	0x00000001
        /*00cc*/ 	.byte	0x50, 0x11, 0x00, 0x00, 0x01, 0x00, 0x00, 0x00, 0xa0, 0x12, 0x00, 0x00, 0x01, 0x00, 0x00, 0x00
        /* <DEDUP_REMOVED lines=272> */
        /*11dc*/ 	.byte	0x60, 0x42, 0x00, 0x00, 0x01, 0x00, 0x00, 0x00, 0x70, 0x42, 0x00, 0x00


	//----- nvinfo : EIATTR_MERCURY_ISA_VERSION
	.align		4
.L_31:
        /*11e8*/ 	.byte	0x03, 0x5f
        /*11ea*/ 	.short	0x0101


	//----- nvinfo : EIATTR_INT_WARP_WIDE_INSTR_OFFSETS
	.align		4
        /*11ec*/ 	.byte	0x04, 0x31
        /*11ee*/ 	.short	(.L_33 - .L_32)


	//   ....[0]....
.L_32:
        /*11f0*/ 	.word	0x000012d0


	//   ....[1]....
        /*11f4*/ 	.word	0x00001370


	//   ....[2]....
        /*11f8*/ 	.word	0x00002cb0


	//   ....[3]....
        /*11fc*/ 	.word	0x00002cc0


	//   ....[4]....
        /*1200*/ 	.word	0x00002cd0


	//   ....[5]....
        /*1204*/ 	.word	0x00002ce0


	//   ....[6]....
        /*1208*/ 	.word	0x000044d0


	//   ....[7]....
        /*120c*/ 	.word	0x000044f0


	//----- nvinfo : EIATTR_COOP_GROUP_MASK_REGIDS
	.align		4
.L_33:
        /*1210*/ 	.byte	0x04, 0x29
        /*1212*/ 	.short	(.L_35 - .L_34)


	//   ....[0]....
.L_34:
        /*1214*/ 	.word	0xffffffff


	//   ....[1]....
        /*1218*/ 	.word	0xffffffff


	//   ....[2]....
        /*121c*/ 	.word	0xffffffff


	//----- nvinfo : EIATTR_COOP_GROUP_INSTR_OFFSETS
	.align		4
.L_35:
        /*1220*/ 	.byte	0x04, 0x28
        /*1222*/ 	.short	(.L_37 - .L_36)


	//   ....[0]....
.L_36:
        /*1224*/ 	.word	0x00000160


	//   ....[1]....
        /*1228*/ 	.word	0x00000730


	//   ....[2]....
        /*122c*/ 	.word	0x00000ce0


	//----- nvinfo : EIATTR_MBARRIER_INSTR_OFFSETS
	.align		4
.L_37:
        /*1230*/ 	.byte	0x04, 0x39
        /*1232*/ 	.short	(.L_39 - .L_38)


	//   ....[0]....
.L_38:
        /*1234*/ 	.word	0x00001f30
        /*1238*/ 	.word	0x000000ff
        /*123c*/ 	.word	0x00008000
        /*1240*/ 	.short	0x0100
        /*1242*/ 	.byte	0x08
	.zero		1


	//   ....[1]....
        /*1244*/ 	.word	0x00002df0
        /*1248*/ 	.word	0x000000ff
        /*124c*/ 	.word	0x00008000
        /*1250*/ 	.short	0x010a
        /*1252*/ 	.byte	0x08
	.zero		1


	//   ....[2]....
        /*1254*/ 	.word	0x00003a00
        /*1258*/ 	.word	0x000000ff
        /*125c*/ 	.word	0x00008000
        /*1260*/ 	.short	0x0108
        /*1262*/ 	.byte	0x08
	.zero		1


	//   ....[3]....
        /*1264*/ 	.word	0x00004e70
        /*1268*/ 	.word	0x000000ff
        /*126c*/ 	.word	0x00008000
        /*1270*/ 	.short	0x010a
        /*1272*/ 	.byte	0x08
	.zero		1


	//----- nvinfo : EIATTR_NUM_MBARRIERS
	.align		4
.L_39:
        /*1274*/ 	.byte	0x03, 0x38
        /*1276*/ 	.short	0x0001


	//----- nvinfo : EIATTR_EXIT_INSTR_OFFSETS
	.align		4
        /*1278*/ 	.byte	0x04, 0x1c
        /*127a*/ 	.short	(.L_41 - .L_40)


	//   ....[0]....
.L_40:
        /*127c*/ 	.word	0x00004e60


	//----- nvinfo : EIATTR_REQNTID
	.align		4
.L_41:
        /*1280*/ 	.byte	0x04, 0x10
        /*1282*/ 	.short	(.L_43 - .L_42)
.L_42:
        /*1284*/ 	.word	0x00000100
        /*1288*/ 	.word	0x00000001
        /*128c*/ 	.word	0x00000001


	//----- nvinfo : EIATTR_CRS_STACK_SIZE
	.align		4
.L_43:
        /*1290*/ 	.byte	0x04, 0x1e
        /*1292*/ 	.short	(.L_45 - .L_44)
.L_44:
        /*1294*/ 	.word	0x00000000


	//----- nvinfo : EIATTR_CBANK_PARAM_SIZE
	.align		4
.L_45:
        /*1298*/ 	.byte	0x03, 0x19
        /*129a*/ 	.short	0x0050


	//----- nvinfo : EIATTR_PARAM_CBANK
	.align		4
        /*129c*/ 	.byte	0x04, 0x0a
        /*129e*/ 	.short	(.L_47 - .L_46)
	.align		4
.L_46:
        /*12a0*/ 	.word	index@(.nv.constant0.gluon_wgmma)
        /*12a4*/ 	.short	0x0210
        /*12a6*/ 	.short	0x0050


	//----- nvinfo : EIATTR_SW_WAR
	.align		4
.L_47:
        /*12a8*/ 	.byte	0x04, 0x36
        /*12aa*/ 	.short	(.L_49 - .L_48)
.L_48:
        /*12ac*/ 	.word	0x00000008
.L_49:


//--------------------- .nv.callgraph             --------------------------
	.section	.nv.callgraph,"",@"SHT_CUDA_CALLGRAPH"
	.align	4
	.sectionentsize	8
	.align		4
        /*0000*/ 	.word	0x00000000
	.align		4
        /*0004*/ 	.word	0xffffffff
	.align		4
        /*0008*/ 	.word	0x00000000
	.align		4
        /*000c*/ 	.word	0xfffffffe
	.align		4
        /*0010*/ 	.word	0x00000000
	.align		4
        /*0014*/ 	.word	0xfffffffd
	.align		4
        /*0018*/ 	.word	0x00000000
	.align		4
        /*001c*/ 	.word	0xfffffffc


//--------------------- .text.gluon_wgmma         --------------------------
	.section	.text.gluon_wgmma,"ax",@progbits
	.align	128
        .global         gluon_wgmma
        .type           gluon_wgmma,@function
        .size           gluon_wgmma,(.L_x_52 - gluon_wgmma)
        .other          gluon_wgmma,@"STO_CUDA_ENTRY STV_DEFAULT"
gluon_wgmma:
.text.gluon_wgmma:
[----:B------:R-:W1:Y:S01]  /*0000*/  LDC R1, c[0x0][0x28] ;  /* 0x00000a00ff017b82 */ /* 0x000e620000000800 */
[----:B------:R-:W2:Y:S07]  /*0010*/  S2R R20, SR_TID.X ;  /* 0x0000000000147919 */ /* 0x000eae0000002100 */
[----:B------:R-:W3:Y:S01]  /*0020*/  S2UR UR4, SR_CgaCtaId ;  /* 0x00000000000479c3 */ /* 0x000ee20000008800 */
[----:B------:R-:W-:Y:S01]  /*0030*/  UMOV UR8, 0x400 ;  /* 0x0000040000087882 */ /* 0x000fe20000000000 */
[----:B------:R-:W-:Y:S01]  /*0040*/  ULDC UR6, c[0x0][0xc] ;  /* 0x0000030000067ab9 */ /* 0x000fe20000000800 */
[----:B------:R-:W-:Y:S01]  /*0050*/  ULDC.64 UR24, c[0x0][0x250] ;  /* 0x0000940000187ab9 */ /* 0x000fe20000000a00 */
[----:B------:R-:W-:Y:S01]  /*0060*/  BSSY B0, `(.L_x_0) ;  /* 0x000001f000007945 */ /* 0x000fe20003800000 */
[----:B-1----:R-:W-:-:S03]  /*0070*/  VIADD R1, R1, 0xfffffd90 ;  /* 0xfffffd9001017836 */ /* 0x002fc60000000000 */
[----:B------:R-:W1:Y:S08]  /*0080*/  LDC R6, c[0x0][0x228] ;  /* 0x00008a00ff067b82 */ /* 0x000e700000000800 */
[----:B------:R-:W4:Y:S08]  /*0090*/  LDC R13, c[0x0][0x230] ;  /* 0x00008c00ff0d7b82 */ /* 0x000f300000000800 */
[----:B------:R-:W-:Y:S01]  /*00a0*/  S2UR UR28, SR_CTAID.Y ;  /* 0x00000000001c79c3 */ /* 0x000fe20000002600 */
[----:B---3--:R-:W-:-:S03]  /*00b0*/  ULEA UR8, UR4, UR8, 0x18 ;  /* 0x0000000804087291 */ /* 0x008fc6000f8ec03f */
[----:B------:R-:W-:Y:S01]  /*00c0*/  ULDC UR4, c[0x0][0x10] ;  /* 0x0000040000047ab9 */ /* 0x000fe20000000800 */
[----:B--2---:R-:W-:-:S03]  /*00d0*/  LOP3.LUT R3, R20, 0xff, RZ, 0xc0, !PT ;  /* 0x000000ff14037812 */ /* 0x004fc600078ec0ff */
[----:B------:R-:W2:Y:S01]  /*00e0*/  S2UR UR5, SR_CTAID.Z ;  /* 0x00000000000579c3 */ /* 0x000ea20000002700 */
[----:B-1----:R-:W-:Y:S01]  /*00f0*/  VIADD R6, R6, 0xffffffff ;  /* 0xffffffff06067836 */ /* 0x002fe20000000000 */
[C---:B------:R-:W-:Y:S02]  /*0100*/  ISETP.GE.U32.AND P0, PT, R3.reuse, 0x20, PT ;  /* 0x000000200300780c */ /* 0x040fe40003f06070 */
[C---:B------:R-:W-:Y:S02]  /*0110*/  ISETP.NE.U32.AND P2, PT, R3.reuse, RZ, PT ;  /* 0x000000ff0300720c */ /* 0x040fe40003f45070 */
[----:B------:R-:W-:Y:S02]  /*0120*/  LEA R12, R3, UR8, 0x2 ;  /* 0x00000008030c7c11 */ /* 0x000fe4000f8e10ff */
[----:B------:R-:W1:Y:S01]  /*0130*/  S2UR UR29, SR_CTAID.X ;  /* 0x00000000001d79c3 */ /* 0x000e620000002500 */
[----:B----4-:R-:W-:-:S06]  /*0140*/  VIADD R8, R13, 0xffffffff ;  /* 0xffffffff0d087836 */ /* 0x010fcc0000000000 */
[----:B------:R3:W-:Y:S01]  /*0150*/  @!P0 STS [R12], RZ ;  /* 0x000000ff0c008388 */ /* 0x0007e20000000800 */
[----:B------:R-:W-:-:S03]  /*0160*/  NOP ;  /* 0x0000000000007918 */ /* 0x000fc60000000000 */
[----:B------:R3:W-:Y:S01]  /*0170*/  @!P2 STS [UR8+0x24], R6 ;  /* 0x00002406ff00a988 */ /* 0x0007e20008000808 */
[----:B--2---:R-:W-:-:S03]  /*0180*/  UIMAD UR4, UR5, UR4, UR28 ;  /* 0x00000004050472a4 */ /* 0x004fc6000f8e021c */
[----:B------:R3:W-:Y:S01]  /*0190*/  @!P2 STS [UR8+0x20], R8 ;  /* 0x00002008ff00a988 */ /* 0x0007e20008000808 */
[----:B-1----:R-:W-:-:S04]  /*01a0*/  UIMAD UR4, UR4, UR6, UR29 ;  /* 0x00000006040472a4 */ /* 0x002fc8000f8e021d */
[----:B------:R-:W-:-:S04]  /*01b0*/  UIMAD UR4, UR4, 0x180, URZ ;  /* 0x00000180040478a4 */ /* 0x000fc8000f8e023f */
[----:B------:R-:W-:-:S04]  /*01c0*/  UIADD3 UR20, UP0, UR4, UR24, URZ ;  /* 0x0000001804147290 */ /* 0x000fc8000ff1e03f */
[----:B------:R-:W-:Y:S01]  /*01d0*/  ULEA.HI.X.SX32 UR21, UR4, UR25, 0x1, UP0 ;  /* 0x0000001904157291 */ /* 0x000fe200080f0e3f */
[----:B---3--:R-:W-:Y:S11]  /*01e0*/  @P2 BRA `(.L_x_1) ;  /* 0x0000000000182947 */ /* 0x008ff60003800000 */
[----:B------:R-:W1:Y:S01]  /*01f0*/  LDS R0, [UR8+0x8] ;  /* 0x00000808ff007984 */ /* 0x000e620008000800 */
[----:B------:R-:W2:Y:S01]  /*0200*/  LDC.64 R10, c[0x0][0x210] ;  /* 0x00008400ff0a7b82 */ /* 0x000ea20000000a00 */
[----:B------:R-:W-:Y:S02]  /*0210*/  IMAD.MOV.U32 R5, RZ, RZ, 0x70 ;  /* 0x00000070ff057424 */ /* 0x000fe400078e00ff */
[----:B--2---:R2:W-:Y:S03]  /*0220*/  STS.64 [UR8], R10 ;  /* 0x0000000aff007988 */ /* 0x0045e60008000a08 */
[----:B-1----:R-:W-:-:S05]  /*0230*/  LOP3.LUT R0, R0, 0x10, R5, 0xd8, !PT ;  /* 0x0000001000007812 */ /* 0x002fca00078ed805 */
[----:B------:R2:W-:Y:S02]  /*0240*/  STS [UR8+0x8], R0 ;  /* 0x00000800ff007988 */ /* 0x0005e40008000808 */
.L_x_1:
[----:B------:R-:W-:Y:S05]  /*0250*/  BSYNC B0 ;  /* 0x0000000000007941 */ /* 0x000fea0003800000 */
.L_x_0:
[----:B------:R-:W-:Y:S04]  /*0260*/  BSSY B0, `(.L_x_2) ;  /* 0x000000a000007945 */ /* 0x000fe80003800000 */
[----:B------:R-:W-:Y:S05]  /*0270*/  @P2 BRA `(.L_x_3) ;  /* 0x0000000000202947 */ /* 0x000fea0003800000 */
[----:B--2---:R-:W1:Y:S01]  /*0280*/  LDS R0, [UR8+0x34] ;  /* 0x00003408ff007984 */ /* 0x004e620008000800 */
[----:B------:R-:W-:Y:S02]  /*0290*/  IMAD.MOV.U32 R5, RZ, RZ, 0x1f000000 ;  /* 0x1f000000ff057424 */ /* 0x000fe400078e00ff */
[----:B------:R-:W-:Y:S01]  /*02a0*/  @!P2 IMAD.MOV.U32 R2, RZ, RZ, 0xff ;  /* 0x000000ffff02a424 */ /* 0x000fe200078e00ff */
[----:B------:R-:W2:Y:S02]  /*02b0*/  @!P2 LDS R7, [UR8+0x38] ;  /* 0x00003808ff07a984 */ /* 0x000ea40008000800 */
[----:B-1----:R-:W-:Y:S02]  /*02c0*/  LOP3.LUT R0, R0, 0xff000000, R5, 0xb8, !PT ;  /* 0xff00000000007812 */ /* 0x002fe400078eb805 */
[----:B--2---:R-:W-:-:S03]  /*02d0*/  @!P2 LOP3.LUT R2, R7, 0xff, R2, 0xb8, !PT ;  /* 0x000000ff0702a812 */ /* 0x004fc600078eb802 */
[----:B------:R1:W-:Y:S04]  /*02e0*/  STS [UR8+0x34], R0 ;  /* 0x00003400ff007988 */ /* 0x0003e80008000808 */
[----:B------:R1:W-:Y:S02]  /*02f0*/  @!P2 STS [UR8+0x38], R2 ;  /* 0x00003802ff00a988 */ /* 0x0003e40008000808 */
.L_x_3:
[----:B------:R-:W-:Y:S05]  /*0300*/  BSYNC B0 ;  /* 0x0000000000007941 */ /* 0x000fea0003800000 */
.L_x_2:
[----:B------:R-:W-:Y:S04]  /*0310*/  BSSY B0, `(.L_x_4) ;  /* 0x000000e000007945 */ /* 0x000fe80003800000 */
[----:B------:R-:W-:Y:S05]  /*0320*/  @P2 BRA `(.L_x_5) ;  /* 0x0000000000302947 */ /* 0x000fea0003800000 */
[----:B-1----:R-:W1:Y:S01]  /*0330*/  LDS R2, [UR8+0x34] ;  /* 0x00003408ff027984 */ /* 0x002e620008000800 */
[----:B------:R-:W3:Y:S03]  /*0340*/  LDC.64 R4, c[0x0][0x238] ;  /* 0x00008e00ff047b82 */ /* 0x000ee60000000a00 */
[----:B--2---:R-:W2:Y:S01]  /*0350*/  LDS R0, [UR8+0x1c] ;  /* 0x00001c08ff007984 */ /* 0x004ea20008000800 */
[C---:B---3--:R-:W-:Y:S01]  /*0360*/  SHF.L.U64.HI R5, R4.reuse, 0x1, R5 ;  /* 0x0000000104057819 */ /* 0x048fe20000010205 */
[----:B------:R-:W-:-:S03]  /*0370*/  IMAD.SHL.U32 R4, R4, 0x2, RZ ;  /* 0x0000000204047824 */ /* 0x000fc600078e00ff */
[--C-:B------:R-:W-:Y:S02]  /*0380*/  SHF.R.U32.HI R7, RZ, 0x4, R5.reuse ;  /* 0x00000004ff077819 */ /* 0x100fe40000011605 */
[----:B------:R-:W-:-:S05]  /*0390*/  SHF.R.U64 R4, R4, 0x4, R5 ;  /* 0x0000000404047819 */ /* 0x000fca0000001205 */
[----:B------:R3:W-:Y:S01]  /*03a0*/  STS [UR8+0xc], R4 ;  /* 0x00000c04ff007988 */ /* 0x0007e20008000808 */
[----:B-1----:R-:W-:Y:S02]  /*03b0*/  LOP3.LUT R2, R2, 0x7, RZ, 0xb8, !PT ;  /* 0x0000000702027812 */ /* 0x002fe400078eb8ff */
[----:B--2---:R-:W-:-:S03]  /*03c0*/  LOP3.LUT R0, R0, 0xf, R7, 0xb8, !PT ;  /* 0x0000000f00007812 */ /* 0x004fc600078eb807 */
[----:B------:R3:W-:Y:S04]  /*03d0*/  STS [UR8+0x34], R2 ;  /* 0x00003402ff007988 */ /* 0x0007e80008000808 */
[----:B------:R3:W-:Y:S02]  /*03e0*/  STS [UR8+0x1c], R0 ;  /* 0x00001c00ff007988 */ /* 0x0007e40008000808 */
.L_x_5:
[----:B------:R-:W-:Y:S05]  /*03f0*/  BSYNC B0 ;  /* 0x0000000000007941 */ /* 0x000fea0003800000 */
.L_x_4:
[----:B------:R-:W-:Y:S04]  /*0400*/  BSSY B1, `(.L_x_6) ;  /* 0x000001b000017945 */ /* 0x000fe80003800000 */
[----:B------:R-:W-:Y:S01]  /*0410*/  BSSY B0, `(.L_x_7) ;  /* 0x0000016000007945 */ /* 0x000fe20003800000 */
[----:B-123--:R-:W-:-:S03]  /*0420*/  IMAD.MOV.U32 R0, RZ, RZ, RZ ;  /* 0x000000ffff007224 */ /* 0x00efc600078e00ff */
[----:B------:R-:W-:Y:S05]  /*0430*/  @P2 BRA `(.L_x_8) ;  /* 0x0000000000202947 */ /* 0x000fea0003800000 */
[----:B------:R-:W1:Y:S02]  /*0440*/  LDS R2, [UR8+0x34] ;  /* 0x00003408ff027984 */ /* 0x000e640008000800 */
[----:B-1----:R-:W-:-:S05]  /*0450*/  LOP3.LUT R2, R2, 0x38, RZ, 0xb8, !PT ;  /* 0x0000003802027812 */ /* 0x002fca00078eb8ff */
[----:B------:R1:W-:Y:S01]  /*0460*/  STS [UR8+0x34], R2 ;  /* 0x00003402ff007988 */ /* 0x0003e20008000808 */
[----:B------:R-:W-:Y:S05]  /*0470*/  @P2 BRA `(.L_x_9) ;  /* 0x0000000000202947 */ /* 0x000fea0003800000 */
[----:B-1----:R-:W1:Y:S01]  /*0480*/  LDS R2, [UR8+0x8] ;  /* 0x00000808ff027984 */ /* 0x002e620008000800 */
[----:B------:R-:W-:-:S05]  /*0490*/  IMAD.MOV.U32 R5, RZ, RZ, 0x780 ;  /* 0x00000780ff057424 */ /* 0x000fca00078e00ff */
[----:B-1----:R-:W-:-:S05]  /*04a0*/  LOP3.LUT R2, R2, 0x500, R5, 0xd8, !PT ;  /* 0x0000050002027812 */ /* 0x002fca00078ed805 */
[----:B------:R1:W-:Y:S02]  /*04b0*/  STS [UR8+0x8], R2 ;  /* 0x00000802ff007988 */ /* 0x0003e40008000808 */
.L_x_8:
[----:B------:R-:W-:Y:S05]  /*04c0*/  @P2 BRA `(.L_x_10) ;  /* 0x0000000000282947 */ /* 0x000fea0003800000 */
[----:B-1----:R-:W1:Y:S02]  /*04d0*/  LDS R2, [UR8+0x8] ;  /* 0x00000808ff027984 */ /* 0x002e640008000800 */
[----:B-1----:R-:W-:-:S05]  /*04e0*/  LOP3.LUT R2, R2, 0x1800, RZ, 0xb8, !PT ;  /* 0x0000180002027812 */ /* 0x002fca00078eb8ff */
[----:B------:R2:W-:Y:S02]  /*04f0*/  STS [UR8+0x8], R2 ;  /* 0x00000802ff007988 */ /* 0x0005e40008000808 */
.L_x_9:
[----:B------:R-:W-:Y:S05]  /*0500*/  @P2 BREAK B0 ;  /* 0x0000000000002942 */ /* 0x000fea0003800000 */
[----:B------:R-:W-:Y:S05]  /*0510*/  @P2 BRA `(.L_x_11) ;  /* 0x0000000000242947 */ /* 0x000fea0003800000 */
[----:B------:R-:W3:Y:S01]  /*0520*/  LDS R5, [UR8+0x8] ;  /* 0x00000808ff057984 */ /* 0x000ee20008000800 */
[----:B-12---:R-:W-:-:S05]  /*0530*/  IMAD.MOV.U32 R2, RZ, RZ, 0x6000 ;  /* 0x00006000ff027424 */ /* 0x006fca00078e00ff */
[----:B---3--:R-:W-:-:S04]  /*0540*/  LOP3.LUT R2, R5, 0x4000, R2, 0xd8, !PT ;  /* 0x0000400005027812 */ /* 0x008fc800078ed802 */
[----:B------:R-:W-:-:S05]  /*0550*/  LOP3.LUT R2, R2, 0x400000, RZ, 0xb8, !PT ;  /* 0x0040000002027812 */ /* 0x000fca00078eb8ff */
[----:B------:R2:W-:Y:S02]  /*0560*/  STS [UR8+0x8], R2 ;  /* 0x00000802ff007988 */ /* 0x0005e40008000808 */
.L_x_10:
[----:B------:R-:W-:Y:S05]  /*0570*/  BSYNC B0 ;  /* 0x0000000000007941 */ /* 0x000fea0003800000 */
.L_x_7:
[----:B-12---:R-:W1:Y:S02]  /*0580*/  @!P2 LDS R2, [UR8+0x8] ;  /* 0x00000808ff02a984 */ /* 0x006e640008000800 */
[----:B-1----:R-:W-:-:S05]  /*0590*/  @!P2 LOP3.LUT R2, R2, 0x8000, RZ, 0xb8, !PT ;  /* 0x000080000202a812 */ /* 0x002fca00078eb8ff */
[----:B------:R3:W-:Y:S02]  /*05a0*/  @!P2 STS [UR8+0x8], R2 ;  /* 0x00000802ff00a988 */ /* 0x0007e40008000808 */
.L_x_11:
[----:B------:R-:W-:Y:S05]  /*05b0*/  BSYNC B1 ;  /* 0x0000000000017941 */ /* 0x000fea0003800000 */
.L_x_6:
[----:B------:R-:W-:Y:S05]  /*05c0*/  WARPSYNC.ALL ;  /* 0x0000000000007948 */ /* 0x000fea0003800000 */
[----:B------:R-:W4:Y:S02]  /*05d0*/  LDC R7, c[0x0][0x22c] ;  /* 0x00008b00ff077b82 */ /* 0x000f240000000800 */
[----:B----4-:R-:W-:Y:S01]  /*05e0*/  VIADD R7, R7, 0xffffffff ;  /* 0xffffffff07077836 */ /* 0x010fe20000000000 */
[----:B------:R-:W-:Y:S06]  /*05f0*/  @P0 BRA `(.L_x_12) ;  /* 0x0000000000280947 */ /* 0x000fec0003800000 */
[----:B-123--:R-:W1:Y:S01]  /*0600*/  S2R R2, SR_LANEID ;  /* 0x0000000000027919 */ /* 0x00ee620000000000 */
[----:B------:R-:W-:Y:S05]  /*0610*/  WARPSYNC.ALL ;  /* 0x0000000000007948 */ /* 0x000fea0003800000 */
[----:B-1----:R-:W-:-:S05]  /*0620*/  IMAD.SHL.U32 R2, R2, 0x4, RZ ;  /* 0x0000000402027824 */ /* 0x002fca00078e00ff */
[----:B------:R-:W1:Y:S01]  /*0630*/  LDS R9, [R2+UR8] ;  /* 0x0000000802097984 */ /* 0x000e620008000800 */
[----:B------:R-:W-:-:S05]  /*0640*/  IADD3 R4, P1, R2, UR20, RZ ;  /* 0x0000001402047c10 */ /* 0x000fca000ff3e0ff */
[----:B------:R-:W-:-:S05]  /*0650*/  IMAD.X R5, RZ, RZ, UR21, P1 ;  /* 0x00000015ff057e24 */ /* 0x000fca00088e06ff */
[----:B-1----:R4:W5:Y:S01]  /*0660*/  ATOMG.E.EXCH.STRONG.GPU PT, RZ, [R4], R9 ;  /* 0x0000000904ff73a8 */ /* 0x00296200041ee100 */
[----:B------:R-:W-:-:S04]  /*0670*/  DEPBAR {5,4,3,2,1,0} ;  /* 0x0000003f0000791a */ /* 0x000fc80000000000 */
[----:B------:R4:W-:Y:S01]  /*0680*/  UTMACCTL.IV [UR20] ;  /* 0x00000000140079b9 */ /* 0x0009e20008000000 */
[----:B------:R-:W-:Y:S01]  /*0690*/  NOP ;  /* 0x0000000000007918 */ /* 0x000fe20000000000 */
.L_x_12:
[----:B------:R-:W-:Y:S05]  /*06a0*/  @P0 BRA `(.L_x_13) ;  /* 0x00000000000c0947 */ /* 0x000fea0003800000 */
[----:B------:R0:W-:Y:S01]  /*06b0*/  UTMACMDFLUSH ;  /* 0x00000000000079b7 */ /* 0x0001e20000000000 */
[----:B------:R-:W-:Y:S05]  /*06c0*/  @P0 BRA `(.L_x_13) ;  /* 0x0000000000040947 */ /* 0x000fea0003800000 */
[----:B------:R-:W-:-:S04]  /*06d0*/  DEPBAR.LE SB0, 0x0 ;  /* 0x000080000000791a */ /* 0x000fc80000000000 */
.L_x_13:
[----:B------:R-:W-:Y:S05]  /*06e0*/  WARPSYNC.ALL ;  /* 0x0000000000007948 */ /* 0x000fea0003800000 */
[----:B-----5:R-:W-:Y:S06]  /*06f0*/  BAR.SYNC.DEFER_BLOCKING 0x0 ;  /* 0x0000000000007b1d */ /* 0x020fec0000010000 */
[----:B------:R-:W-:Y:S02]  /*0700*/  BSSY B1, `(.L_x_14) ;  /* 0x000000b000017945 */ /* 0x000fe40003800000 */
[----:B------:R-:W-:Y:S06]  /*0710*/  BAR.SYNC.DEFER_BLOCKING 0x0 ;  /* 0x0000000000007b1d */ /* 0x000fec0000010000 */
[----:B------:R1:W-:Y:S01]  /*0720*/  @!P0 STS [R12], RZ ;  /* 0x000000ff0c008388 */ /* 0x0003e20000000800 */
[----:B------:R-:W-:Y:S01]  /*0730*/  NOP ;  /* 0x0000000000007918 */ /* 0x000fe20000000000 */
[----:B------:R-:W-:Y:S05]  /*0740*/  @P2 BRA `(.L_x_15) ;  /* 0x0000000000182947 */ /* 0x000fea0003800000 */
[----:B-123--:R-:W1:Y:S01]  /*0750*/  LDS R2, [UR8+0x8] ;  /* 0x00000808ff027984 */ /* 0x00ee620008000800 */
[----:B------:R-:W2:Y:S01]  /*0760*/  LDC.64 R10, c[0x0][0x218] ;  /* 0x00008600ff0a7b82 */ /* 0x000ea20000000a00 */
[----:B----4-:R-:W-:Y:S02]  /*0770*/  IMAD.MOV.U32 R5, RZ, RZ, 0x70 ;  /* 0x00000070ff057424 */ /* 0x010fe400078e00ff */
[----:B--2---:R2:W-:Y:S03]  /*0780*/  STS.64 [UR8], R10 ;  /* 0x0000000aff007988 */ /* 0x0045e60008000a08 */
[----:B-1----:R-:W-:-:S05]  /*0790*/  LOP3.LUT R2, R2, 0x10, R5, 0xd8, !PT ;  /* 0x0000001002027812 */ /* 0x002fca00078ed805 */
[----:B------:R2:W-:Y:S02]  /*07a0*/  STS [UR8+0x8], R2 ;  /* 0x00000802ff007988 */ /* 0x0005e40008000808 */
.L_x_15:
[----:B----4-:R-:W-:Y:S05]  /*07b0*/  BSYNC B1 ;  /* 0x0000000000017941 */ /* 0x010fea0003800000 */
.L_x_14:
[----:B------:R-:W-:Y:S04]  /*07c0*/  BSSY B1, `(.L_x_16) ;  /* 0x000000a000017945 */ /* 0x000fe80003800000 */
[----:B------:R-:W-:Y:S05]  /*07d0*/  @P2 BRA `(.L_x_17) ;  /* 0x0000000000202947 */ /* 0x000fea0003800000 */
[----:B-123--:R-:W1:Y:S01]  /*07e0*/  LDS R2, [UR8+0x34] ;  /* 0x00003408ff027984 */ /* 0x00ee620008000800 */
[----:B------:R-:W-:Y:S02]  /*07f0*/  IMAD.MOV.U32 R5, RZ, RZ, 0x3f000000 ;  /* 0x3f000000ff057424 */ /* 0x000fe400078e00ff */
[----:B------:R-:W-:Y:S01]  /*0800*/  @!P2 IMAD.MOV.U32 R4, RZ, RZ, 0x1f ;  /* 0x0000001fff04a424 */ /* 0x000fe200078e00ff */
[----:B------:R-:W2:Y:S02]  /*0810*/  @!P2 LDS R9, [UR8+0x38] ;  /* 0x00003808ff09a984 */ /* 0x000ea40008000800 */
[----:B-1----:R-:W-:Y:S02]  /*0820*/  LOP3.LUT R2, R2, 0xff000000, R5, 0xb8, !PT ;  /* 0xff00000002027812 */ /* 0x002fe400078eb805 */
[----:B--2---:R-:W-:-:S03]  /*0830*/  @!P2 LOP3.LUT R4, R9, 0xff, R4, 0xb8, !PT ;  /* 0x000000ff0904a812 */ /* 0x004fc600078eb804 */
[----:B------:R4:W-:Y:S04]  /*0840*/  STS [UR8+0x34], R2 ;  /* 0x00003402ff007988 */ /* 0x0009e80008000808 */
[----:B------:R4:W-:Y:S02]  /*0850*/  @!P2 STS [UR8+0x38], R4 ;  /* 0x00003804ff00a988 */ /* 0x0009e40008000808 */
.L_x_17:
[----:B------:R-:W-:Y:S05]  /*0860*/  BSYNC B1 ;  /* 0x0000000000017941 */ /* 0x000fea0003800000 */
.L_x_16:
[----:B------:R-:W-:Y:S04]  /*0870*/  BSSY B1, `(.L_x_18) ;  /* 0x0000004000017945 */ /* 0x000fe80003800000 */
[----:B------:R-:W-:Y:S05]  /*0880*/  @P2 BRA `(.L_x_19) ;  /* 0x0000000000082947 */ /* 0x000fea0003800000 */
[----:B------:R1:W-:Y:S04]  /*0890*/  STS [UR8+0x24], R8 ;  /* 0x00002408ff007988 */ /* 0x0003e80008000808 */
[----:B------:R1:W-:Y:S02]  /*08a0*/  STS [UR8+0x20], R7 ;  /* 0x00002007ff007988 */ /* 0x0003e40008000808 */
.L_x_19:
[----:B------:R-:W-:Y:S05]  /*08b0*/  BSYNC B1 ;  /* 0x0000000000017941 */ /* 0x000fea0003800000 */
.L_x_18:
[----:B------:R-:W-:Y:S04]  /*08c0*/  BSSY B1, `(.L_x_20) ;  /* 0x000000e000017945 */ /* 0x000fe80003800000 */
[----:B------:R-:W-:Y:S05]  /*08d0*/  @P2 BRA `(.L_x_21) ;  /* 0x0000000000302947 */ /* 0x000fea0003800000 */
[----:B----4-:R-:W4:Y:S01]  /*08e0*/  LDS R4, [UR8+0x34] ;  /* 0x00003408ff047984 */ /* 0x010f220008000800 */
[----:B--2---:R-:W2:Y:S03]  /*08f0*/  LDC.64 R10, c[0x0][0x240] ;  /* 0x00009000ff0a7b82 */ /* 0x004ea60000000a00 */
[----:B-1-3--:R-:W1:Y:S01]  /*0900*/  LDS R2, [UR8+0x1c] ;  /* 0x00001c08ff027984 */ /* 0x00ae620008000800 */
[C---:B--2---:R-:W-:Y:S01]  /*0910*/  SHF.L.U64.HI R8, R10.reuse, 0x1, R11 ;  /* 0x000000010a087819 */ /* 0x044fe2000001020b */
[----:B------:R-:W-:-:S03]  /*0920*/  IMAD.SHL.U32 R5, R10, 0x2, RZ ;  /* 0x000000020a057824 */ /* 0x000fc600078e00ff */
[--C-:B------:R-:W-:Y:S02]  /*0930*/  SHF.R.U32.HI R9, RZ, 0x4, R8.reuse ;  /* 0x00000004ff097819 */ /* 0x100fe40000011608 */
[----:B------:R-:W-:-:S05]  /*0940*/  SHF.R.U64 R5, R5, 0x4, R8 ;  /* 0x0000000405057819 */ /* 0x000fca0000001208 */
[----:B------:R2:W-:Y:S01]  /*0950*/  STS [UR8+0xc], R5 ;  /* 0x00000c05ff007988 */ /* 0x0005e20008000808 */
[----:B----4-:R-:W-:Y:S02]  /*0960*/  LOP3.LUT R4, R4, 0x7, RZ, 0xb8, !PT ;  /* 0x0000000704047812 */ /* 0x010fe400078eb8ff */
[----:B-1----:R-:W-:-:S03]  /*0970*/  LOP3.LUT R2, R2, 0xf, R9, 0xb8, !PT ;  /* 0x0000000f02027812 */ /* 0x002fc600078eb809 */
[----:B------:R2:W-:Y:S04]  /*0980*/  STS [UR8+0x34], R4 ;  /* 0x00003404ff007988 */ /* 0x0005e80008000808 */
[----:B------:R2:W-:Y:S02]  /*0990*/  STS [UR8+0x1c], R2 ;  /* 0x00001c02ff007988 */ /* 0x0005e40008000808 */
.L_x_21:
[----:B------:R-:W-:Y:S05]  /*09a0*/  BSYNC B1 ;  /* 0x0000000000017941 */ /* 0x000fea0003800000 */
.L_x_20:
[----:B------:R-:W-:Y:S04]  /*09b0*/  BSSY B2, `(.L_x_22) ;  /* 0x000001a000027945 */ /* 0x000fe80003800000 */
[----:B------:R-:W-:Y:S04]  /*09c0*/  BSSY B1, `(.L_x_23) ;  /* 0x0000015000017945 */ /* 0x000fe80003800000 */
[----:B------:R-:W-:Y:S05]  /*09d0*/  @P2 BRA `(.L_x_24) ;  /* 0x0000000000202947 */ /* 0x000fea0003800000 */
[----:B-1234-:R-:W1:Y:S02]  /*09e0*/  LDS R2, [UR8+0x34] ;  /* 0x00003408ff027984 */ /* 0x01ee640008000800 */
[----:B-1----:R-:W-:-:S05]  /*09f0*/  LOP3.LUT R2, R2, 0x38, RZ, 0xb8, !PT ;  /* 0x0000003802027812 */ /* 0x002fca00078eb8ff */
[----:B------:R1:W-:Y:S01]  /*0a00*/  STS [UR8+0x34], R2 ;  /* 0x00003402ff007988 */ /* 0x0003e20008000808 */
[----:B------:R-:W-:Y:S05]  /*0a10*/  @P2 BRA `(.L_x_25) ;  /* 0x0000000000202947 */ /* 0x000fea0003800000 */
[----:B-1----:R-:W1:Y:S01]  /*0a20*/  LDS R2, [UR8+0x8] ;  /* 0x00000808ff027984 */ /* 0x002e620008000800 */
[----:B------:R-:W-:-:S05]  /*0a30*/  IMAD.MOV.U32 R5, RZ, RZ, 0x780 ;  /* 0x00000780ff057424 */ /* 0x000fca00078e00ff */
[----:B-1----:R-:W-:-:S05]  /*0a40*/  LOP3.LUT R2, R2, 0x500, R5, 0xd8, !PT ;  /* 0x0000050002027812 */ /* 0x002fca00078ed805 */
[----:B------:R1:W-:Y:S02]  /*0a50*/  STS [UR8+0x8], R2 ;  /* 0x00000802ff007988 */ /* 0x0003e40008000808 */
.L_x_24:
[----:B------:R-:W-:Y:S05]  /*0a60*/  @P2 BRA `(.L_x_26) ;  /* 0x0000000000282947 */ /* 0x000fea0003800000 */
[----:B-1234-:R-:W1:Y:S02]  /*0a70*/  LDS R2, [UR8+0x8] ;  /* 0x00000808ff027984 */ /* 0x01ee640008000800 */
[----:B-1----:R-:W-:-:S05]  /*0a80*/  LOP3.LUT R2, R2, 0x1800, RZ, 0xb8, !PT ;  /* 0x0000180002027812 */ /* 0x002fca00078eb8ff */
[----:B------:R2:W-:Y:S02]  /*0a90*/  STS [UR8+0x8], R2 ;  /* 0x00000802ff007988 */ /* 0x0005e40008000808 */
.L_x_25:
[----:B------:R-:W-:Y:S05]  /*0aa0*/  @P2 BREAK B1 ;  /* 0x0000000000012942 */ /* 0x000fea0003800000 */
[----:B------:R-:W-:Y:S05]  /*0ab0*/  @P2 BRA `(.L_x_27) ;  /* 0x0000000000242947 */ /* 0x000fea0003800000 */
[----:B-12---:R-:W1:Y:S01]  /*0ac0*/  LDS R2, [UR8+0x8] ;  /* 0x00000808ff027984 */ /* 0x006e620008000800 */
[----:B------:R-:W-:-:S05]  /*0ad0*/  IMAD.MOV.U32 R5, RZ, RZ, 0x6000 ;  /* 0x00006000ff057424 */ /* 0x000fca00078e00ff */
[----:B-1----:R-:W-:-:S04]  /*0ae0*/  LOP3.LUT R2, R2, 0x6000, R5, 0xd8, !PT ;  /* 0x0000600002027812 */ /* 0x002fc800078ed805 */
[----:B------:R-:W-:-:S05]  /*0af0*/  LOP3.LUT R2, R2, 0x400000, RZ, 0xb8, !PT ;  /* 0x0040000002027812 */ /* 0x000fca00078eb8ff */
[----:B------:R1:W-:Y:S02]  /*0b00*/  STS [UR8+0x8], R2 ;  /* 0x00000802ff007988 */ /* 0x0003e40008000808 */
.L_x_26:
[----:B------:R-:W-:Y:S05]  /*0b10*/  BSYNC B1 ;  /* 0x0000000000017941 */ /* 0x000fea0003800000 */
.L_x_23:
[----:B-1234-:R-:W1:Y:S02]  /*0b20*/  @!P2 LDS R2, [UR8+0x8] ;  /* 0x00000808ff02a984 */ /* 0x01ee640008000800 */
[----:B-1----:R-:W-:-:S05]  /*0b30*/  @!P2 LOP3.LUT R2, R2, 0x8000, RZ, 0xb8, !PT ;  /* 0x000080000202a812 */ /* 0x002fca00078eb8ff */
[----:B------:R3:W-:Y:S02]  /*0b40*/  @!P2 STS [UR8+0x8], R2 ;  /* 0x00000802ff00a988 */ /* 0x0007e40008000808 */
.L_x_27:
[----:B------:R-:W-:Y:S05]  /*0b50*/  BSYNC B2 ;  /* 0x0000000000027941 */ /* 0x000fea0003800000 */
.L_x_22:
[----:B------:R-:W-:Y:S05]  /*0b60*/  WARPSYNC.ALL ;  /* 0x0000000000007948 */ /* 0x000fea0003800000 */
[----:B------:R-:W-:-:S04]  /*0b70*/  UIADD3 UR23, UR4, 0x80, URZ ;  /* 0x0000008004177890 */ /* 0x000fc8000fffe03f */
[----:B------:R-:W-:-:S04]  /*0b80*/  UIADD3 UR22, UP0, UR23, UR24, URZ ;  /* 0x0000001817167290 */ /* 0x000fc8000ff1e03f */
[----:B------:R-:W-:Y:S01]  /*0b90*/  ULEA.HI.X.SX32 UR23, UR23, UR25, 0x1, UP0 ;  /* 0x0000001917177291 */ /* 0x000fe200080f0e3f */
[----:B------:R-:W-:Y:S11]  /*0ba0*/  @P0 BRA `(.L_x_28) ;  /* 0x0000000000280947 */ /* 0x000ff60003800000 */
        /* <DEDUP_REMOVED lines=10> */
.L_x_28:
[----:B------:R-:W-:Y:S05]  /*0c50*/  @P0 BRA `(.L_x_29) ;  /* 0x00000000000c0947 */ /* 0x000fea0003800000 */
[----:B------:R0:W-:Y:S01]  /*0c60*/  UTMACMDFLUSH ;  /* 0x00000000000079b7 */ /* 0x0001e20000000000 */
[----:B------:R-:W-:Y:S05]  /*0c70*/  @P0 BRA `(.L_x_29) ;  /* 0x0000000000040947 */ /* 0x000fea0003800000 */
[----:B------:R-:W-:-:S04]  /*0c80*/  DEPBAR.LE SB0, 0x0 ;  /* 0x000080000000791a */ /* 0x000fc80000000000 */
.L_x_29:
        /* <DEDUP_REMOVED lines=8> */
[----:B----4-:R-:W2:Y:S01]  /*0d10*/  LDC.64 R8, c[0x0][0x220] ;  /* 0x00008800ff087b82 */ /* 0x010ea20000000a00 */
[----:B------:R-:W-:Y:S02]  /*0d20*/  IMAD.MOV.U32 R5, RZ, RZ, 0x70 ;  /* 0x00000070ff057424 */ /* 0x000fe400078e00ff */
[----:B--2---:R2:W-:Y:S03]  /*0d30*/  STS.64 [UR8], R8 ;  /* 0x00000008ff007988 */ /* 0x0045e60008000a08 */
[----:B-1----:R-:W-:-:S05]  /*0d40*/  LOP3.LUT R2, R2, 0x10, R5, 0xd8, !PT ;  /* 0x0000001002027812 */ /* 0x002fca00078ed805 */
[----:B------:R2:W-:Y:S02]  /*0d50*/  STS [UR8+0x8], R2 ;  /* 0x00000802ff007988 */ /* 0x0005e40008000808 */
.L_x_31:
[----:B----4-:R-:W-:Y:S05]  /*0d60*/  BSYNC B2 ;  /* 0x0000000000027941 */ /* 0x010fea0003800000 */
.L_x_30:
[----:B------:R-:W-:Y:S04]  /*0d70*/  BSSY B3, `(.L_x_32) ;  /* 0x0000011000037945 */ /* 0x000fe80003800000 */
[----:B------:R-:W-:Y:S04]  /*0d80*/  BSSY B2, `(.L_x_33) ;  /* 0x000000e000027945 */ /* 0x000fe80003800000 */
[----:B------:R-:W-:Y:S05]  /*0d90*/  @P2 BRA `(.L_x_34) ;  /* 0x0000000000242947 */ /* 0x000fea0003800000 */
[----:B-123--:R-:W1:Y:S01]  /*0da0*/  LDS R2, [UR8+0x34] ;  /* 0x00003408ff027984 */ /* 0x00ee620008000800 */
[----:B------:R-:W-:-:S05]  /*0db0*/  IMAD.MOV.U32 R5, RZ, RZ, 0x3f000000 ;  /* 0x3f000000ff057424 */ /* 0x000fca00078e00ff */
[----:B-1----:R-:W-:-:S05]  /*0dc0*/  LOP3.LUT R2, R2, 0xff000000, R5, 0xb8, !PT ;  /* 0xff00000002027812 */ /* 0x002fca00078eb805 */
[----:B------:R1:W-:Y:S01]  /*0dd0*/  STS [UR8+0x34], R2 ;  /* 0x00003402ff007988 */ /* 0x0003e20008000808 */
[----:B------:R-:W-:Y:S05]  /*0de0*/  @P2 BRA `(.L_x_35) ;  /* 0x00000000001c2947 */ /* 0x000fea0003800000 */
[----:B-1----:R-:W1:Y:S01]  /*0df0*/  LDS R2, [UR8+0x38] ;  /* 0x00003808ff027984 */ /* 0x002e620008000800 */
[----:B------:R-:W-:-:S05]  /*0e00*/  IMAD.MOV.U32 R5, RZ, RZ, 0xff ;  /* 0x000000ffff057424 */ /* 0x000fca00078e00ff */
[----:B-1----:R-:W-:-:S05]  /*0e10*/  LOP3.LUT R2, R2, 0xff, R5, 0xb8, !PT ;  /* 0x000000ff02027812 */ /* 0x002fca00078eb805 */
[----:B------:R4:W-:Y:S02]  /*0e20*/  STS [UR8+0x38], R2 ;  /* 0x00003802ff007988 */ /* 0x0009e40008000808 */
.L_x_34:
[----:B------:R-:W-:Y:S05]  /*0e30*/  @P2 BREAK B2 ;  /* 0x0000000000022942 */ /* 0x000fea0003800000 */
[----:B------:R-:W-:Y:S05]  /*0e40*/  @P2 BRA `(.L_x_36) ;  /* 0x00000000000c2947 */ /* 0x000fea0003800000 */
[----:B------:R1:W-:Y:S02]  /*0e50*/  STS [UR8+0x20], R7 ;  /* 0x00002007ff007988 */ /* 0x0003e40008000808 */
.L_x_35:
[----:B------:R-:W-:Y:S05]  /*0e60*/  BSYNC B2 ;  /* 0x0000000000027941 */ /* 0x000fea0003800000 */
.L_x_33:
[----:B------:R1:W-:Y:S02]  /*0e70*/  @!P2 STS [UR8+0x24], R6 ;  /* 0x00002406ff00a988 */ /* 0x0003e40008000808 */
.L_x_36:
[----:B------:R-:W-:Y:S05]  /*0e80*/  BSYNC B3 ;  /* 0x0000000000037941 */ /* 0x000fea0003800000 */
.L_x_32:
[----:B------:R-:W-:Y:S05]  /*0e90*/  WARPSYNC.ALL ;  /* 0x0000000000007948 */ /* 0x000fea0003800000 */
[----:B------:R-:W-:Y:S04]  /*0ea0*/  BSSY B3, `(.L_x_37) ;  /* 0x000000e000037945 */ /* 0x000fe80003800000 */
[----:B------:R-:W-:Y:S05]  /*0eb0*/  @P2 BRA `(.L_x_38) ;  /* 0x0000000000302947 */ /* 0x000fea0003800000 */
[----:B------:R-:W5:Y:S01]  /*0ec0*/  LDS R4, [UR8+0x34] ;  /* 0x00003408ff047984 */ /* 0x000f620008000800 */
[----:B--2---:R-:W2:Y:S03]  /*0ed0*/  LDC.64 R8, c[0x0][0x248] ;  /* 0x00009200ff087b82 */ /* 0x004ea60000000a00 */
[----:B-1-34-:R-:W1:Y:S01]  /*0ee0*/  LDS R2, [UR8+0x1c] ;  /* 0x00001c08ff027984 */ /* 0x01ae620008000800 */
[C---:B--2---:R-:W-:Y:S01]  /*0ef0*/  SHF.L.U64.HI R6, R8.reuse, 0x1, R9 ;  /* 0x0000000108067819 */ /* 0x044fe20000010209 */
[----:B------:R-:W-:-:S03]  /*0f00*/  IMAD.SHL.U32 R5, R8, 0x2, RZ ;  /* 0x0000000208057824 */ /* 0x000fc600078e00ff */
[--C-:B------:R-:W-:Y:S02]  /*0f10*/  SHF.R.U32.HI R7, RZ, 0x4, R6.reuse ;  /* 0x00000004ff077819 */ /* 0x100fe40000011606 */
[----:B------:R-:W-:-:S05]  /*0f20*/  SHF.R.U64 R5, R5, 0x4, R6 ;  /* 0x0000000405057819 */ /* 0x000fca0000001206 */
[----:B------:R2:W-:Y:S01]  /*0f30*/  STS [UR8+0xc], R5 ;  /* 0x00000c05ff007988 */ /* 0x0005e20008000808 */
[----:B-----5:R-:W-:Y:S02]  /*0f40*/  LOP3.LUT R4, R4, 0x7, RZ, 0xb8, !PT ;  /* 0x0000000704047812 */ /* 0x020fe400078eb8ff */
[----:B-1----:R-:W-:-:S03]  /*0f50*/  LOP3.LUT R2, R2, 0xf, R7, 0xb8, !PT ;  /* 0x0000000f02027812 */ /* 0x002fc600078eb807 */
[----:B------:R2:W-:Y:S04]  /*0f60*/  STS [UR8+0x34], R4 ;  /* 0x00003404ff007988 */ /* 0x0005e80008000808 */
[----:B------:R2:W-:Y:S02]  /*0f70*/  STS [UR8+0x1c], R2 ;  /* 0x00001c02ff007988 */ /* 0x0005e40008000808 */
.L_x_38:
[----:B------:R-:W-:Y:S05]  /*0f80*/  BSYNC B3 ;  /* 0x0000000000037941 */ /* 0x000fea0003800000 */
.L_x_37:
        /* <DEDUP_REMOVED lines=11> */
.L_x_41:
[----:B------:R-:W-:Y:S05]  /*1040*/  @P2 BRA `(.L_x_43) ;  /* 0x0000000000282947 */ /* 0x000fea0003800000 */
[----:B-1234-:R-:W1:Y:S02]  /*1050*/  LDS R2, [UR8+0x8] ;  /* 0x00000808ff027984 */ /* 0x01ee640008000800 */
[----:B-1----:R-:W-:-:S05]  /*1060*/  LOP3.LUT R2, R2, 0x1800, RZ, 0xb8, !PT ;  /* 0x0000180002027812 */ /* 0x002fca00078eb8ff */
[----:B------:R2:W-:Y:S02]  /*1070*/  STS [UR8+0x8], R2 ;  /* 0x00000802ff007988 */ /* 0x0005e40008000808 */
.L_x_42:
[----:B------:R-:W-:Y:S05]  /*1080*/  @P2 BREAK B4 ;  /* 0x0000000000042942 */ /* 0x000fea0003800000 */
[----:B------:R-:W-:Y:S05]  /*1090*/  @P2 BRA `(.L_x_44) ;  /* 0x0000000000242947 */ /* 0x000fea0003800000 */
[----:B-12---:R-:W1:Y:S01]  /*10a0*/  LDS R2, [UR8+0x8] ;  /* 0x00000808ff027984 */ /* 0x006e620008000800 */
[----:B------:R-:W-:-:S05]  /*10b0*/  IMAD.MOV.U32 R5, RZ, RZ, 0x6000 ;  /* 0x00006000ff057424 */ /* 0x000fca00078e00ff */
[----:B-1----:R-:W-:-:S04]  /*10c0*/  LOP3.LUT R2, R2, 0x6000, R5, 0xd8, !PT ;  /* 0x0000600002027812 */ /* 0x002fc800078ed805 */
[----:B------:R-:W-:-:S05]  /*10d0*/  LOP3.LUT R2, R2, 0x400000, RZ, 0xb8, !PT ;  /* 0x0040000002027812 */ /* 0x000fca00078eb8ff */
[----:B------:R1:W-:Y:S02]  /*10e0*/  STS [UR8+0x8], R2 ;  /* 0x00000802ff007988 */ /* 0x0003e40008000808 */
.L_x_43:
[----:B------:R-:W-:Y:S05]  /*10f0*/  BSYNC B4 ;  /* 0x0000000000047941 */ /* 0x000fea0003800000 */
.L_x_40:
[----:B-1234-:R-:W1:Y:S02]  /*1100*/  @!P2 LDS R2, [UR8+0x8] ;  /* 0x00000808ff02a984 */ /* 0x01ee640008000800 */
[----:B-1----:R-:W-:-:S05]  /*1110*/  @!P2 LOP3.LUT R2, R2, 0x8000, RZ, 0xb8, !PT ;  /* 0x000080000202a812 */ /* 0x002fca00078eb8ff */
[----:B------:R3:W-:Y:S02]  /*1120*/  @!P2 STS [UR8+0x8], R2 ;  /* 0x00000802ff00a988 */ /* 0x0007e40008000808 */
.L_x_44:
[----:B------:R-:W-:Y:S05]  /*1130*/  BSYNC B3 ;  /* 0x0000000000037941 */ /* 0x000fea0003800000 */
.L_x_39:
[----:B------:R-:W-:Y:S05]  /*1140*/  WARPSYNC.ALL ;  /* 0x0000000000007948 */ /* 0x000fea0003800000 */
[----:B------:R4:W-:Y:S01]  /*1150*/  STL [R1], RZ ;  /* 0x000000ff01007387 */ /* 0x0009e20000100800 */
[----:B------:R-:W-:Y:S01]  /*1160*/  UIADD3 UR4, UR4, 0x100, URZ ;  /* 0x0000010004047890 */ /* 0x000fe2000fffe03f */
[----:B------:R-:W-:Y:S02]  /*1170*/  ISETP.GE.AND P1, PT, R13, 0x1, PT ;  /* 0x000000010d00780c */ /* 0x000fe40003f26270 */
[----:B------:R-:W-:Y:S01]  /*1180*/  SHF.R.U32.HI R6, RZ, 0x5, R20 ;  /* 0x00000005ff067819 */ /* 0x000fe20000011614 */
[----:B------:R-:W-:-:S04]  /*1190*/  UIADD3 UR24, UP0, UR4, UR24, URZ ;  /* 0x0000001804187290 */ /* 0x000fc8000ff1e03f */
[----:B------:R-:W-:Y:S01]  /*11a0*/  ULEA.HI.X.SX32 UR25, UR4, UR25, 0x1, UP0 ;  /* 0x0000001904197291 */ /* 0x000fe200080f0e3f */
[----:B----4-:R-:W-:Y:S11]  /*11b0*/  @P0 BRA `(.L_x_45) ;  /* 0x0000000000280947 */ /* 0x010ff60003800000 */
        /* <DEDUP_REMOVED lines=10> */
.L_x_45:
[----:B------:R-:W-:Y:S05]  /*1260*/  @P0 BRA `(.L_x_46) ;  /* 0x00000000000c0947 */ /* 0x000fea0003800000 */
[----:B------:R0:W-:Y:S01]  /*1270*/  UTMACMDFLUSH ;  /* 0x00000000000079b7 */ /* 0x0001e20000000000 */
[----:B------:R-:W-:Y:S05]  /*1280*/  @P0 BRA `(.L_x_46) ;  /* 0x0000000000040947 */ /* 0x000fea0003800000 */
[----:B------:R-:W-:-:S04]  /*1290*/  DEPBAR.LE SB0, 0x0 ;  /* 0x000080000000791a */ /* 0x000fc80000000000 */
.L_x_46:
[----:B------:R1:W-:Y:S01]  /*12a0*/  STL [R1+0x4], RZ ;  /* 0x000004ff01007387 */ /* 0x0003e20000100800 */
[----:B------:R-:W-:Y:S05]  /*12b0*/  WARPSYNC.ALL ;  /* 0x0000000000007948 */ /* 0x000fea0003800000 */
[----:B------:R1:W-:Y:S01]  /*12c0*/  STL [R1+0x8], RZ ;  /* 0x000008ff01007387 */ /* 0x0003e20000100800 */
[----:B-----5:R-:W-:Y:S01]  /*12d0*/  VOTEU.ALL UP0, P2 ;  /* 0x00000000003f7886 */ /* 0x020fe20001000000 */
[----:B------:R-:W-:Y:S01]  /*12e0*/  UMOV UR4, 0x1 ;  /* 0x0000000100047882 */ /* 0x000fe20000000000 */
[----:B------:R-:W-:Y:S01]  /*12f0*/  R2UR UR27, R6 ;  /* 0x00000000061b72ca */ /* 0x000fe200000e0000 */
[----:B------:R1:W-:Y:S01]  /*1300*/  STL [R1+0xc], RZ ;  /* 0x00000cff01007387 */ /* 0x0003e20000100800 */
[----:B------:R-:W-:Y:S01]  /*1310*/  USHF.L.U32 UR26, UR28, 0x8, URZ ;  /* 0x000000081c1a7899 */ /* 0x000fe2000800063f */
[----:B------:R-:W-:Y:S01]  /*1320*/  CS2R R24, SRZ ;  /* 0x0000000000187805 */ /* 0x000fe2000001ff00 */
[----:B------:R-:W-:-:S04]  /*1330*/  @!UP0 UIADD3 UR4, -UR4, 0x100000, URZ ;  /* 0x0010000004048890 */ /* 0x000fc8000fffe13f */
[----:B------:R-:W-:Y:S02]  /*1340*/  @!UP0 USHF.L.U32 UR5, UR4, 0xb, URZ ;  /* 0x0000000b04058899 */ /* 0x000fe4000800063f */
[----:B------:R-:W-:Y:S01]  /*1350*/  @!UP0 USHF.L.U32 UR4, UR4, 0x1, URZ ;  /* 0x0000000104048899 */ /* 0x000fe2000800063f */
[----:B------:R1:W-:Y:S01]  /*1360*/  STL [R1+0x10], RZ ;  /* 0x000010ff01007387 */ /* 0x0003e20000100800 */
[----:B------:R-:W-:Y:S01]  /*1370*/  VOTEU.ALL UP0, P2 ;  /* 0x00000000003f7886 */ /* 0x000fe20001000000 */
[----:B------:R-:W-:Y:S01]  /*1380*/  USHF.L.U32 UR11, UR29, 0x8, URZ ;  /* 0x000000081d0b7899 */ /* 0x000fe2000800063f */
[----:B------:R-:W-:Y:S01]  /*1390*/  CS2R R26, SRZ ;  /* 0x00000000001a7805 */ /* 0x000fe2000001ff00 */
[----:B------:R1:W-:Y:S01]  /*13a0*/  STL [R1+0x14], RZ ;  /* 0x000014ff01007387 */ /* 0x0003e20000100800 */
[----:B------:R-:W-:Y:S02]  /*13b0*/  CS2R R28, SRZ ;  /* 0x00000000001c7805 */ /* 0x000fe4000001ff00 */
[----:B------:R-:W-:-:S02]  /*13c0*/  CS2R R30, SRZ ;  /* 0x00000000001e7805 */ /* 0x000fc4000001ff00 */
[----:B------:R-:W-:Y:S01]  /*13d0*/  CS2R R32, SRZ ;  /* 0x0000000000207805 */ /* 0x000fe2000001ff00 */
[----:B------:R1:W-:Y:S01]  /*13e0*/  STL [R1+0x18], RZ ;  /* 0x000018ff01007387 */ /* 0x0003e20000100800 */
[----:B------:R-:W-:Y:S02]  /*13f0*/  CS2R R34, SRZ ;  /* 0x0000000000227805 */ /* 0x000fe4000001ff00 */
[----:B------:R-:W-:Y:S02]  /*1400*/  CS2R R36, SRZ ;  /* 0x0000000000247805 */ /* 0x000fe4000001ff00 */
        /* <DEDUP_REMOVED lines=75> */
[----:B------:R-:W-:Y:S01]  /*18c0*/  CS2R R150, SRZ ;  /* 0x0000000000967805 */ /* 0x000fe2000001ff00 */
[----:B------:R1:W-:Y:S04]  /*18d0*/  STL [R1+0x68], RZ ;  /* 0x000068ff01007387 */ /* 0x0003e80000100800 */
        /* <DEDUP_REMOVED lines=93> */
[----:B------:R1:W-:Y:S01]  /*1eb0*/  STL [R1+0x1e0], RZ ;  /* 0x0001e0ff01007387 */ /* 0x0003e20000100800 */
[----:B------:R-:W-:Y:S06]  /*1ec0*/  BAR.SYNC.DEFER_BLOCKING 0x0 ;  /* 0x0000000000007b1d */ /* 0x000fec0000010000 */
[----:B------:R1:W-:Y:S04]  /*1ed0*/  STL [R1+0x1e4], RZ ;  /* 0x0001e4ff01007387 */ /* 0x0003e80000100800 */
[----:B------:R1:W-:Y:S04]  /*1ee0*/  STL [R1+0x1e8], RZ ;  /* 0x0001e8ff01007387 */ /* 0x0003e80000100800 */
[----:B------:R1:W-:Y:S04]  /*1ef0*/  STL [R1+0x1ec], RZ ;  /* 0x0001ecff01007387 */ /* 0x0003e80000100800 */
[----:B------:R1:W-:Y:S04]  /*1f00*/  STL [R1+0x1f0], RZ ;  /* 0x0001f0ff01007387 */ /* 0x0003e80000100800 */
[----:B------:R1:W-:Y:S04]  /*1f10*/  STL [R1+0x1f4], RZ ;  /* 0x0001f4ff01007387 */ /* 0x0003e80000100800 */
[----:B------:R-:W2:Y:S02]  /*1f20*/  FENCE.VIEW.ASYNC.S ;  /* 0x00000000000073c6 */ /* 0x000ea40000000000 */
[----:B--2---:R1:W2:Y:S02]  /*1f30*/  @!UP0 SYNCS.EXCH.64 URZ, [UR8+0x8000], UR4 ;  /* 0x00800004083f85b2 */ /* 0x0042a40008000100 */
[----:B------:R1:W-:Y:S04]  /*1f40*/  STL [R1+0x1f8], RZ ;  /* 0x0001f8ff01007387 */ /* 0x0003e80000100800 */
[----:B------:R1:W-:Y:S01]  /*1f50*/  STL [R1+0x1fc], RZ ;  /* 0x0001fcff01007387 */ /* 0x0003e20000100800 */
[----:B------:R-:W-:Y:S05]  /*1f60*/  @!P1 BRA `(.L_x_47) ;  /* 0x00000018008c9947 */ /* 0x000fea0003800000 */
[----:B------:R2:W-:Y:S01]  /*1f70*/  STL [R1], RZ ;  /* 0x000000ff01007387 */ /* 0x0005e20000100800 */
[----:B-1----:R-:W-:Y:S01]  /*1f80*/  UIADD3 UR4, UR8, 0x4000, URZ ;  /* 0x0000400008047890 */ /* 0x002fe2000fffe03f */
[----:B------:R-:W-:Y:S02]  /*1f90*/  CS2R R24, SRZ ;  /* 0x0000000000187805 */ /* 0x000fe4000001ff00 */
[----:B------:R-:W-:Y:S01]  /*1fa0*/  CS2R R26, SRZ ;  /* 0x00000000001a7805 */ /* 0x000fe2000001ff00 */
[----:B------:R1:W-:Y:S01]  /*1fb0*/  STL [R1+0x4], RZ ;  /* 0x000004ff01007387 */ /* 0x0003e20000100800 */
[----:B------:R-:W-:Y:S01]  /*1fc0*/  USHF.R.U32.HI UR4, URZ, 0x4, UR4 ;  /* 0x000000043f047899 */ /* 0x000fe20008011604 */
[----:B------:R-:W-:Y:S02]  /*1fd0*/  CS2R R28, SRZ ;  /* 0x00000000001c7805 */ /* 0x000fe4000001ff00 */
[----:B------:R-:W-:Y:S01]  /*1fe0*/  CS2R R30, SRZ ;  /* 0x00000000001e7805 */ /* 0x000fe2000001ff00 */
[----:B------:R1:W-:Y:S01]  /*1ff0*/  STL [R1+0x8], RZ ;  /* 0x000008ff01007387 */ /* 0x0003e20000100800 */
[----:B------:R-:W-:Y:S01]  /*2000*/  USGXT.U32 UR4, UR4, 0xe ;  /* 0x0000000e0404789a */ /* 0x000fe20008000000 */
        /* <DEDUP_REMOVED lines=79> */
[----:B------:R-:W-:Y:S01]  /*2500*/  CS2R R150, SRZ ;  /* 0x0000000000967805 */ /* 0x000fe2000001ff00 */
[----:B------:R-:W-:Y:S01]  /*2510*/  UMOV UR14, 0x1000080 ;  /* 0x01000080000e7882 */ /* 0x000fe20000000000 */
[----:B------:R-:W-:Y:S01]  /*2520*/  UMOV UR15, 0x40000040 ;  /* 0x40000040000f7882 */ /* 0x000fe20000000000 */
[----:B------:R1:W-:Y:S01]  /*2530*/  STL [R1+0x5c], RZ ;  /* 0x00005cff01007387 */ /* 0x0003e20000100800 */
[----:B------:R-:W-:Y:S01]  /*2540*/  UMOV UR5, URZ ;  /* 0x0000003f00057c82 */ /* 0x000fe20008000000 */
[----:B------:R-:W-:-:S02]  /*2550*/  ULOP3.LUT UR6, UR4, 0x1000000, URZ, 0xfc, !UPT ;  /* 0x0100000004067892 */ /* 0x000fc4000f8efc3f */
[----:B------:R1:W-:Y:S01]  /*2560*/  STL [R1+0x60], RZ ;  /* 0x000060ff01007387 */ /* 0x0003e20000100800 */
[----:B------:R-:W-:Y:S01]  /*2570*/  UIADD3.64 UR14, UR4, UR14, URZ ;  /* 0x0000000e040e7297 */ /* 0x000fe2000fffe03f */
[----:B------:R-:W-:Y:S02]  /*2580*/  UMOV UR10, URZ ;  /* 0x0000003f000a7c82 */ /* 0x000fe40008000000 */
[----:B------:R1:W-:Y:S01]  /*2590*/  STL [R1+0x64], RZ ;  /* 0x000064ff01007387 */ /* 0x0003e20000100800 */
[----:B------:R-:W-:-:S03]  /*25a0*/  UMOV UR7, 0x40000040 ;  /* 0x4000004000077882 */ /* 0x000fc60000000000 */
        /* <DEDUP_REMOVED lines=101> */
[----:B--2---:R1:W-:Y:S02]  /*2c00*/  STL [R1+0x1fc], RZ ;  /* 0x0001fcff01007387 */ /* 0x0043e40000100800 */
.L_x_49:
[----:B------:R-:W-:Y:S01]  /*2c10*/  BAR.SYNC.DEFER_BLOCKING 0x0 ;  /* 0x0000000000007b1d */ /* 0x000fe20000010000 */
[----:B---3--:R-:W-:Y:S01]  /*2c20*/  @!P2 IMAD.MOV.U32 R2, RZ, RZ, 0x8000 ;  /* 0x00008000ff02a424 */ /* 0x008fe200078e00ff */
[----:B------:R-:W-:Y:S02]  /*2c30*/  ELECT P0, URZ, PT ;  /* 0x00000000003f782f */ /* 0x000fe40003800000 */
[----:B------:R-:W-:Y:S02]  /*2c40*/  ELECT P1, URZ, PT ;  /* 0x00000000003f782f */ /* 0x000fe40003820000 */
[C---:B------:R-:W-:Y:S01]  /*2c50*/  ISETP.LT.U32.AND P0, PT, R3.reuse, 0x20, P0 ;  /* 0x000000200300780c */ /* 0x040fe20000701070 */
[----:B------:R-:W-:Y:S01]  /*2c60*/  ULOP3.LUT UR18, UR27, 0x3, URZ, 0xc0, !UPT ;  /* 0x000000031b127892 */ /* 0x000fe2000f8ec03f */
[----:B------:R-:W-:Y:S01]  /*2c70*/  ISETP.LT.U32.AND P1, PT, R3, 0x80, P1 ;  /* 0x000000800300780c */ /* 0x000fe20000f21070 */
[----:B------:R-:W-:Y:S02]  /*2c80*/  UMOV UR19, UR10 ;  /* 0x0000000a00137c82 */ /* 0x000fe40008000000 */
[----:B------:R-:W-:-:S02]  /*2c90*/  ULEA UR16, UR18, UR8, 0xc ;  /* 0x0000000812107291 */ /* 0x000fc4000f8e603f */
[----:B------:R-:W-:-:S06]  /*2ca0*/  ULEA UR18, UR18, UR26, 0x6 ;  /* 0x0000001a12127291 */ /* 0x000fcc000f8e303f */
[----:B------:R-:W-:Y:S01]  /*2cb0*/  VOTEU.ANY UP0, P0 ;  /* 0x00000000003f7886 */ /* 0x000fe20000000100 */
[----:B------:R-:W-:Y:S01]  /*2cc0*/  VOTEU.ANY UP2, P0 ;  /* 0x00000000003f7886 */ /* 0x000fe20000040100 */
[----:B------:R-:W-:Y:S01]  /*2cd0*/  VOTEU.ANY UP1, P1 ;  /* 0x00000000003f7886 */ /* 0x000fe20000820100 */
[----:B------:R-:W-:Y:S01]  /*2ce0*/  VOTEU.ANY UP3, P1 ;  /* 0x00000000003f7886 */ /* 0x000fe20000860100 */
[----:B------:R2:W-:Y:S01]  /*2cf0*/  @!P2 SYNCS.ARRIVE.TRANS64 RZ, [UR8+0x8000], R2 ;  /* 0x00800002ffffa9a7 */ /* 0x0005e20008000008 */
[----:B------:R3:W-:Y:S06]  /*2d00*/  MEMBAR.ALL.CTA ;  /* 0x0000000000007992 */ /* 0x0007ec0000008000 */
[----:B---3--:R-:W3:Y:S01]  /*2d10*/  FENCE.VIEW.ASYNC.S ;  /* 0x00000000000073c6 */ /* 0x008ee20000000000 */
[----:B------:R-:W-:Y:S01]  /*2d20*/  @UP0 UIADD3 UR9, UR8, 0x8000, URZ ;  /* 0x0000800008090890 */ /* 0x000fe2000fffe03f */
[----:B------:R-:W-:Y:S01]  /*2d30*/  @UP0 UMOV UR4, UR20 ;  /* 0x0000001400040c82 */ /* 0x000fe20008000000 */
[----:B------:R-:W-:Y:S01]  /*2d40*/  @UP0 UMOV UR5, UR21 ;  /* 0x0000001500050c82 */ /* 0x000fe20008000000 */
[----:B------:R-:W-:-:S02]  /*2d50*/  @UP1 UIADD3 UR16, UR16, 0x4000, URZ ;  /* 0x0000400010101890 */ /* 0x000fc4000fffe03f */
[----:B------:R-:W-:Y:S01]  /*2d60*/  @UP1 UIADD3 UR17, UR8, 0x8000, URZ ;  /* 0x0000800008111890 */ /* 0x000fe2000fffe03f */
[----:B--2---:R-:W-:Y:S01]  /*2d70*/  SHF.L.U32 R2, R0, 0x1f, RZ ;  /* 0x0000001f00027819 */ /* 0x004fe200000006ff */
[----:B------:R-:W-:Y:S01]  /*2d80*/  @UP1 UMOV UR12, UR22 ;  /* 0x00000016000c1c82 */ /* 0x000fe20008000000 */
[----:B------:R-:W-:Y:S01]  /*2d90*/  @UP1 UMOV UR13, UR23 ;  /* 0x00000017000d1c82 */ /* 0x000fe20008000000 */
[----:B---3--:R-:W-:Y:S06]  /*2da0*/  BAR.SYNC.DEFER_BLOCKING 0x0 ;  /* 0x0000000000007b1d */ /* 0x008fec0000010000 */
[----:B------:R2:W-:Y:S02]  /*2db0*/  @UP2 UTMALDG.2D [UR8], [UR4] ;  /* 0x00000008040025b4 */ /* 0x0005e40008008000 */
[----:B------:R-:W-:Y:S06]  /*2dc0*/  BAR.SYNC.DEFER_BLOCKING 0x0 ;  /* 0x0000000000007b1d */ /* 0x000fec0000010000 */
[----:B------:R2:W-:Y:S02]  /*2dd0*/  @UP3 UTMALDG.2D [UR16], [UR12] ;  /* 0x000000100c0035b4 */ /* 0x0005e40008008000 */
[----:B------:R-:W-:Y:S06]  /*2de0*/  BAR.SYNC.DEFER_BLOCKING 0x0 ;  /* 0x0000000000007b1d */ /* 0x000fec0000010000 */
[----:B------:R-:W3:Y:S02]  /*2df0*/  SYNCS.PHASECHK.TRANS64.TRYWAIT P0, [UR8+0x8000], R2 ;  /* 0x00800002ff0075a7 */ /* 0x000ee40008000148 */
[----:B--23--:R-:W-:Y:S05]  /*2e00*/  @!P0 BRA `(.L_x_48) ;  /* 0x0000002000188947 */ /* 0x00cfea0003800000 */
.L_x_50:
[----:B------:R-:W-:Y:S01]  /*2e10*/  STL.64 [R1+0x268], R150 ;  /* 0x0002689601007387 */ /* 0x000fe20000100a00 */
[----:B------:R-:W-:Y:S01]  /*2e20*/  USHF.L.U32 UR4, UR27, 0x6, URZ ;  /* 0x000000061b047899 */ /* 0x000fe2000800063f */
[----:B------:R-:W2:Y:S02]  /*2e30*/  LDC R2, c[0x0][0x230] ;  /* 0x00008c00ff027b82 */ /* 0x000ea40000000800 */
[----:B------:R-:W-:Y:S04]  /*2e40*/  STL.64 [R1+0x260], R148 ;  /* 0x0002609401007387 */ /* 0x000fe80000100a00 */
        /* <DEDUP_REMOVED lines=11> */
[----:B------:R3:W-:Y:S04]  /*2f00*/  STL.64 [R1+0x200], R124 ;  /* 0x0002007c01007387 */ /* 0x0007e80000100a00 */
[----:B---3--:R-:W3:Y:S04]  /*2f10*/  LDL.LU.64 R124, [R1] ;  /* 0x00000000017c7983 */ /* 0x008ee80000300a00 */
[----:B------:R-:W3:Y:S04]  /*2f20*/  LDL.LU.64 R126, [R1+0x8] ;  /* 0x00000800017e7983 */ /* 0x000ee80000300a00 */
        /* <DEDUP_REMOVED lines=61> */
[----:B------:R-:W3:Y:S01]  /*3300*/  LDL.LU.64 R250, [R1+0x1f8] ;  /* 0x0001f80001fa7983 */ /* 0x000ee20000300a00 */
[----:B------:R-:W-:Y:S01]  /*3310*/  ULOP3.LUT UR4, UR4, 0x100, URZ, 0xc0, !UPT ;  /* 0x0000010004047892 */ /* 0x000fe2000f8ec03f */
[----:B------:R-:W-:-:S03]  /*3320*/  UMOV UR5, 0x80000020 ;  /* 0x8000002000057882 */ /* 0x000fc60000000000 */
[----:B------:R-:W-:-:S04]  /*3330*/  ULEA.HI UR4, UR8, UR4, URZ, 0x1c ;  /* 0x0000000408047291 */ /* 0x000fc8000f8fe03f */
[----:B------:R-:W-:-:S04]  /*3340*/  ULOP3.LUT UR4, UR4, 0x3fff, URZ, 0xc0, !UPT ;  /* 0x00003fff04047892 */ /* 0x000fc8000f8ec03f */
[----:B------:R-:W-:Y:S01]  /*3350*/  UIADD3 UR12, UP0, UR4, 0x2, URZ ;  /* 0x00000002040c7890 */ /* 0x000fe2000ff1e03f */
[----:B---3--:R-:W-:-:S06]  /*3360*/  WARPGROUP.ARRIVE ;  /* 0x00000000000079c5 */ /* 0x008fcc0000000000 */
[----:B------:R-:W-:Y:S01]  /*3370*/  HGMMA.64x256x16.F32.BF16 R124, gdesc[UR4].tnspB, R124, gsb0 ;  /* 0x43e00000047c79f0 */ /* 0x000fe2000800187c */
[----:B------:R-:W-:Y:S02]  /*3380*/  UMOV UR4, URZ ;  /* 0x0000003f00047c82 */ /* 0x000fe40008000000 */
[----:B------:R-:W-:Y:S01]  /*3390*/  UIADD3.X UR13, UR4, -0x7fffffe0, URZ, UP0, !UPT ;  /* 0x80000020040d7890 */ /* 0x000fe200087fe43f */
[----:B------:R-:W-:Y:S02]  /*33a0*/  WARPGROUP.DEPBAR.LE gsb0, 0x0 ;  /* 0x00008000000079c5 */ /* 0x000fe40000010000 */
[----:B------:R-:W-:-:S15]  /*33b0*/  WARPGROUP.ARRIVE ;  /* 0x00000000000079c5 */ /* 0x000fde0000000000 */
[----:B------:R-:W-:-:S07]  /*33c0*/  NOP ;  /* 0x0000000000007918 */ /* 0x000fce0000000000 */
[----:B------:R-:W-:Y:S03]  /*33d0*/  HGMMA.64x256x16.F32.BF16 R124, gdesc[UR12].tnspB, R124, gsb0 ;  /* 0x43e000000c7c79f0 */ /* 0x000fe6000800187c */
[----:B------:R-:W-:Y:S02]  /*33e0*/  WARPGROUP.DEPBAR.LE gsb0, 0x0 ;  /* 0x00008000000079c5 */ /* 0x000fe40000010000 */
[----:B------:R-:W-:Y:S04]  /*33f0*/  STL.64 [R1], R124 ;  /* 0x0000007c01007387 */ /* 0x000fe80000100a00 */
        /* <DEDUP_REMOVED lines=63> */
[----:B---3--:R-:W3:Y:S04]  /*37f0*/  LDL.LU.64 R150, [R1+0x268] ;  /* 0x0002680001967983 */ /* 0x008ee80000300a00 */
        /* <DEDUP_REMOVED lines=13> */
[----:B------:R-:W-:Y:S01]  /*38d0*/  UIADD3.64 UR4, UR12, 0x1fe, URZ ;  /* 0x000001fe0c047897 */ /* 0x000fe2000fffe03f */
[----:B------:R-:W-:Y:S01]  /*38e0*/  LOP3.LUT R0, R0, 0x1, RZ, 0x3c, !PT ;  /* 0x0000000100007812 */ /* 0x000fe200078e3cff */
[----:B------:R-:W-:-:S02]  /*38f0*/  UIADD3.64 UR12, UR12, 0x200, URZ ;  /* 0x000002000c0c7897 */ /* 0x000fc4000fffe03f */
[----:B------:R-:W-:-:S06]  /*3900*/  UIADD3 UR10, UR10, 0x20, URZ ;  /* 0x000000200a0a7890 */ /* 0x000fcc000fffe03f */
[----:B--2---:R-:W-:Y:S01]  /*3910*/  ISETP.LE.AND P0, PT, R2, UR10, PT ;  /* 0x0000000a02007c0c */ /* 0x004fe2000bf03270 */
[----:B---3--:R-:W-:-:S06]  /*3920*/  WARPGROUP.ARRIVE ;  /* 0x00000000000079c5 */ /* 0x008fcc0000000000 */
[----:B------:R-:W-:Y:S03]  /*3930*/  HGMMA.64x256x16.F32.BF16 R24, gdesc[UR4].tnspB, R24, gsb0 ;  /* 0x43e00000041879f0 */ /* 0x000fe60008001818 */
[----:B------:R-:W-:Y:S02]  /*3940*/  WARPGROUP.DEPBAR.LE gsb0, 0x0 ;  /* 0x00008000000079c5 */ /* 0x000fe40000010000 */
[----:B------:R-:W-:-:S15]  /*3950*/  WARPGROUP.ARRIVE ;  /* 0x00000000000079c5 */ /* 0x000fde0000000000 */
[----:B------:R-:W-:-:S08]  /*3960*/  NOP ;  /* 0x0000000000007918 */ /* 0x000fd00000000000 */
[----:B------:R-:W-:Y:S03]  /*3970*/  HGMMA.64x256x16.F32.BF16 R24, gdesc[UR12].tnspB, R24, gsb0 ;  /* 0x43e000000c1879f0 */ /* 0x000fe60008001818 */
[----:B------:R-:W-:Y:S02]  /*3980*/  WARPGROUP.DEPBAR.LE gsb0, 0x0 ;  /* 0x00008000000079c5 */ /* 0x000fe40000010000 */
[----:B-1----:R-:W-:Y:S05]  /*3990*/  @!P0 BRA `(.L_x_49) ;  /* 0xfffffff0009c8947 */ /* 0x002fea000383ffff */
.L_x_47:
[----:B------:R5:W-:Y:S04]  /*39a0*/  STL [R1+0x20c], R148 ;  /* 0x00020c9401007387 */ /* 0x000be80000100800 */
[----:B------:R-:W3:Y:S01]  /*39b0*/  LDL.LU R8, [R1] ;  /* 0x0000000001087983 */ /* 0x000ee20000300800 */
[----:B--2---:R-:W-:Y:S06]  /*39c0*/  BAR.SYNC.DEFER_BLOCKING 0x0 ;  /* 0x0000000000007b1d */ /* 0x004fec0000010000 */
[----:B-----5:R-:W2:Y:S04]  /*39d0*/  LDL.LU R148, [R1+0x4] ;  /* 0x0000040001947983 */ /* 0x020ea80000300800 */
[----:B------:R5:W-:Y:S04]  /*39e0*/  STL [R1+0x208], R149 ;  /* 0x0002089501007387 */ /* 0x000be80000100800 */
[----:B-----5:R-:W5:Y:S01]  /*39f0*/  LDL.LU R149, [R1+0xc] ;  /* 0x00000c0001957983 */ /* 0x020f620000300800 */
[----:B------:R-:W5:Y:S03]  /*3a00*/  @!P2 SYNCS.CCTL.IV [UR8+0x8000] ;  /* 0x00800000ff00a9b1 */ /* 0x000f660008000008 */
[----:B------:R-:W5:Y:S04]  /*3a10*/  LDL.LU R9, [R1+0x8] ;  /* 0x0000080001097983 */ /* 0x000f680000300800 */
[----:B------:R4:W-:Y:S04]  /*3a20*/  STL [R1+0x204], R150 ;  /* 0x0002049601007387 */ /* 0x0009e80000100800 */
[----:B----4-:R-:W4:Y:S04]  /*3a30*/  LDL.LU R150, [R1+0x14] ;  /* 0x0000140001967983 */ /* 0x010f280000300800 */
[----:B------:R-:W4:Y:S04]  /*3a40*/  LDL.LU R10, [R1+0x10] ;  /* 0x00001000010a7983 */ /* 0x000f280000300800 */
[----:B------:R1:W-:Y:S04]  /*3a50*/  STL [R1+0x200], R151 ;  /* 0x0002009701007387 */ /* 0x0003e80000100800 */
[----:B-1----:R-:W4:Y:S04]  /*3a60*/  LDL.LU R151, [R1+0x1c] ;  /* 0x00001c0001977983 */ /* 0x002f280000300800 */
[----:B------:R-:W4:Y:S04]  /*3a70*/  LDL.LU R11, [R1+0x18] ;  /* 0x00001800010b7983 */ /* 0x000f280000300800 */
        /* <DEDUP_REMOVED lines=119> */
[----:B---3--:R-:W3:Y:S01]  /*41f0*/  LDL.LU R2, [R1+0x1f8] ;  /* 0x0001f80001027983 */ /* 0x008ee20000300800 */
[----:B--2---:R-:W-:-:S02]  /*4200*/  F2FP.BF16.F32.PACK_AB R8, R148, R8 ;  /* 0x000000089408723e */ /* 0x004fc400000010ff */
[----:B-----5:R-:W-:Y:S01]  /*4210*/  F2FP.BF16.F32.PACK_AB R9, R149, R9 ;  /* 0x000000099509723e */ /* 0x020fe200000010ff */
[----:B------:R-:W2:Y:S01]  /*4220*/  LDL.LU R148, [R1+0x20c] ;  /* 0x00020c0001947983 */ /* 0x000ea20000300800 */
[----:B----4-:R-:W-:Y:S02]  /*4230*/  F2FP.BF16.F32.PACK_AB R10, R150, R10 ;  /* 0x0000000a960a723e */ /* 0x010fe400000010ff */
[----:B------:R-:W-:Y:S01]  /*4240*/  F2FP.BF16.F32.PACK_AB R11, R151, R11 ;  /* 0x0000000b970b723e */ /* 0x000fe200000010ff */
[----:B------:R-:W2:Y:S04]  /*4250*/  LDL.LU R149, [R1+0x208] ;  /* 0x0002080001957983 */ /* 0x000ea80000300800 */
[----:B------:R-:W4:Y:S04]  /*4260*/  LDL.LU R150, [R1+0x204] ;  /* 0x0002040001967983 */ /* 0x000f280000300800 */
[----:B------:R-:W4:Y:S01]  /*4270*/  LDL.LU R151, [R1+0x200] ;  /* 0x0002000001977983 */ /* 0x000f220000300800 */
[----:B------:R-:W-:-:S02]  /*4280*/  F2FP.BF16.F32.PACK_AB R4, R20, R4 ;  /* 0x000000041404723e */ /* 0x000fc400000010ff */
[----:B------:R-:W-:Y:S02]  /*4290*/  ELECT P0, URZ, PT ;  /* 0x00000000003f782f */ /* 0x000fe40003800000 */
[----:B------:R-:W-:Y:S01]  /*42a0*/  F2FP.BF16.F32.PACK_AB R6, R0, R6 ;  /* 0x000000060006723e */ /* 0x000fe200000010ff */
[----:B------:R-:W1:Y:S01]  /*42b0*/  S2R R20, SR_TID.X ;  /* 0x0000000000147919 */ /* 0x000e620000002100 */
[----:B------:R-:W-:Y:S01]  /*42c0*/  F2FP.BF16.F32.PACK_AB R156, R156, R21 ;  /* 0x000000159c9c723e */ /* 0x000fe200000010ff */
[----:B------:R-:W-:Y:S01]  /*42d0*/  ULOP3.LUT UR27, UR27, 0x3, URZ, 0xc0, !UPT ;  /* 0x000000031b1b7892 */ /* 0x000fe2000f8ec03f */
[----:B------:R-:W-:Y:S01]  /*42e0*/  F2FP.BF16.F32.PACK_AB R5, R3, R5 ;  /* 0x000000050305723e */ /* 0x000fe200000010ff */
[----:B------:R-:W-:Y:S01]  /*42f0*/  UMOV UR14, UR11 ;  /* 0x0000000b000e7c82 */ /* 0x000fe20008000000 */
[----:B------:R-:W-:Y:S01]  /*4300*/  F2FP.BF16.F32.PACK_AB R152, R243, R152 ;  /* 0x00000098f398723e */ /* 0x000fe200000010ff */
[----:B------:R-:W-:Y:S01]  /*4310*/  ULEA UR12, UR27, UR8, 0xf ;  /* 0x000000081b0c7291 */ /* 0x000fe2000f8e783f */
[----:B------:R-:W-:Y:S01]  /*4320*/  F2FP.BF16.F32.PACK_AB R153, R242, R153 ;  /* 0x00000099f299723e */ /* 0x000fe200000010ff */
[----:B------:R-:W-:Y:S01]  /*4330*/  ULEA UR13, UR27, UR26, 0x6 ;  /* 0x0000001a1b0d7291 */ /* 0x000fe2000f8e303f */
[----:B------:R-:W-:-:S02]  /*4340*/  F2FP.BF16.F32.PACK_AB R154, R241, R154 ;  /* 0x0000009af19a723e */ /* 0x000fc400000010ff */
[----:B------:R-:W-:Y:S02]  /*4350*/  F2FP.BF16.F32.PACK_AB R155, R240, R155 ;  /* 0x0000009bf09b723e */ /* 0x000fe400000010ff */
[----:B------:R-:W-:Y:S02]  /*4360*/  F2FP.BF16.F32.PACK_AB R24, R25, R24 ;  /* 0x000000181918723e */ /* 0x000fe400000010ff */
[----:B------:R-:W-:Y:S02]  /*4370*/  F2FP.BF16.F32.PACK_AB R25, R27, R26 ;  /* 0x0000001a1b19723e */ /* 0x000fe400000010ff */
[----:B------:R-:W-:Y:S02]  /*4380*/  F2FP.BF16.F32.PACK_AB R56, R57, R56 ;  /* 0x000000383938723e */ /* 0x000fe400000010ff */
[----:B------:R-:W-:Y:S02]  /*4390*/  F2FP.BF16.F32.PACK_AB R26, R29, R28 ;  /* 0x0000001c1d1a723e */ /* 0x000fe400000010ff */
[----:B------:R-:W-:-:S02]  /*43a0*/  F2FP.BF16.F32.PACK_AB R27, R31, R30 ;  /* 0x0000001e1f1b723e */ /* 0x000fc400000010ff */
[----:B------:R-:W-:Y:S02]  /*43b0*/  F2FP.BF16.F32.PACK_AB R57, R59, R58 ;  /* 0x0000003a3b39723e */ /* 0x000fe400000010ff */
[----:B------:R-:W-:Y:S02]  /*43c0*/  F2FP.BF16.F32.PACK_AB R88, R89, R88 ;  /* 0x000000585958723e */ /* 0x000fe400000010ff */
[----:B------:R-:W-:Y:S02]  /*43d0*/  F2FP.BF16.F32.PACK_AB R58, R61, R60 ;  /* 0x0000003c3d3a723e */ /* 0x000fe400000010ff */
[----:B------:R-:W-:Y:S02]  /*43e0*/  F2FP.BF16.F32.PACK_AB R59, R63, R62 ;  /* 0x0000003e3f3b723e */ /* 0x000fe400000010ff */
[----:B------:R-:W-:Y:S01]  /*43f0*/  F2FP.BF16.F32.PACK_AB R89, R91, R90 ;  /* 0x0000005a5b59723e */ /* 0x000fe200000010ff */
[C---:B-1----:R-:W-:Y:S01]  /*4400*/  IMAD.SHL.U32 R0, R20.reuse, 0x80, RZ ;  /* 0x0000008014007824 */ /* 0x042fe200078e00ff */
[C---:B------:R-:W-:Y:S01]  /*4410*/  LOP3.LUT R3, R20.reuse, 0xff, RZ, 0xc0, !PT ;  /* 0x000000ff14037812 */ /* 0x040fe200078ec0ff */
[----:B------:R-:W-:Y:S01]  /*4420*/  IMAD.SHL.U32 R21, R20, 0x10, RZ ;  /* 0x0000001014157824 */ /* 0x000fe200078e00ff */
[----:B------:R-:W-:-:S02]  /*4430*/  F2FP.BF16.F32.PACK_AB R168, R228, R168 ;  /* 0x000000a8e4a8723e */ /* 0x000fc400000010ff */
[----:B------:R-:W-:Y:S02]  /*4440*/  LOP3.LUT R0, R0, 0x780, RZ, 0xc0, !PT ;  /* 0x0000078000007812 */ /* 0x000fe400078ec0ff */
[----:B------:R-:W-:Y:S02]  /*4450*/  ISETP.LT.U32.AND P0, PT, R3, 0x80, P0 ;  /* 0x000000800300780c */ /* 0x000fe40000701070 */
[----:B------:R-:W-:Y:S01]  /*4460*/  LOP3.LUT R21, R0, 0x70, R21, 0xf8, !PT ;  /* 0x0000007000157812 */ /* 0x000fe200078ef815 */
[----:B------:R-:W-:Y:S01]  /*4470*/  IMAD.SHL.U32 R0, R20, 0x40, RZ ;  /* 0x0000004014007824 */ /* 0x000fe200078e00ff */
[----:B------:R-:W-:Y:S02]  /*4480*/  F2FP.BF16.F32.PACK_AB R169, R227, R169 ;  /* 0x000000a9e3a9723e */ /* 0x000fe400000010ff */
[----:B------:R-:W-:Y:S02]  /*4490*/  LOP3.LUT R21, R21, 0x10, R20, 0x78, !PT ;  /* 0x0000001015157812 */ /* 0x000fe400078e7814 */
[----:B------:R-:W-:-:S02]  /*44a0*/  F2FP.BF16.F32.PACK_AB R120, R121, R120 ;  /* 0x000000787978723e */ /* 0x000fc400000010ff */
[----:B------:R-:W-:Y:S02]  /*44b0*/  LOP3.LUT R0, R21, 0x3800, R0, 0xf8, !PT ;  /* 0x0000380015007812 */ /* 0x000fe400078ef800 */
[----:B------:R-:W-:Y:S01]  /*44c0*/  F2FP.BF16.F32.PACK_AB R170, R226, R170 ;  /* 0x000000aae2aa723e */ /* 0x000fe200000010ff */
[----:B------:R-:W-:Y:S01]  /*44d0*/  VOTEU.ANY UP0, P0 ;  /* 0x00000000003f7886 */ /* 0x000fe20000000100 */
[----:B------:R-:W-:Y:S01]  /*44e0*/  LOP3.LUT R3, R0, 0x20, RZ, 0x3c, !PT ;  /* 0x0000002000037812 */ /* 0x000fe200078e3cff */
[----:B------:R-:W-:Y:S01]  /*44f0*/  VOTEU.ANY UP1, P0 ;  /* 0x00000000003f7886 */ /* 0x000fe20000020100 */
[----:B------:R-:W-:Y:S02]  /*4500*/  F2FP.BF16.F32.PACK_AB R90, R93, R92 ;  /* 0x0000005c5d5a723e */ /* 0x000fe400000010ff */
[----:B------:R-:W-:Y:S01]  /*4510*/  F2FP.BF16.F32.PACK_AB R171, R225, R171 ;  /* 0x000000abe1ab723e */ /* 0x000fe200000010ff */
[----:B------:R-:W-:Y:S01]  /*4520*/  VIADD R3, R3, UR8 ;  /* 0x0000000803037c36 */ /* 0x000fe20008000000 */
[----:B------:R-:W-:Y:S01]  /*4530*/  F2FP.BF16.F32.PACK_AB R91, R95, R94 ;  /* 0x0000005e5f5b723e */ /* 0x000fe200000010ff */
[----:B------:R-:W-:Y:S01]  /*4540*/  @UP0 UMOV UR4, UR24 ;  /* 0x0000001800040c82 */ /* 0x000fe20008000000 */
[----:B------:R-:W-:Y:S01]  /*4550*/  F2FP.BF16.F32.PACK_AB R121, R123, R122 ;  /* 0x0000007a7b79723e */ /* 0x000fe200000010ff */
[----:B------:R-:W-:Y:S01]  /*4560*/  @UP0 UMOV UR5, UR25 ;  /* 0x0000001900050c82 */ /* 0x000fe20008000000 */
[----:B------:R-:W-:Y:S01]  /*4570*/  BAR.SYNC.DEFER_BLOCKING 0x0 ;  /* 0x0000000000007b1d */ /* 0x000fe20000010000 */
        /* <DEDUP_REMOVED lines=95> */
[----:B---3--:R-:W-:Y:S01]  /*4b70*/  F2FP.BF16.F32.PACK_AB R199, R22, R2 ;  /* 0x0000000216c7723e */ /* 0x008fe200000010ff */
[----:B------:R-:W-:-:S05]  /*4b80*/  VIADD R2, R0, UR8 ;  /* 0x0000000800027c36 */ /* 0x000fca0008000000 */
[----:B------:R1:W-:Y:S01]  /*4b90*/  STSM.16.M88.4 [R2], R8 ;  /* 0x0000000802007844 */ /* 0x0003e20000000200 */
[----:B--2---:R-:W-:-:S03]  /*4ba0*/  F2FP.BF16.F32.PACK_AB R146, R149, R148 ;  /* 0x000000949592723e */ /* 0x004fc600000010ff */
[----:B------:R-:W-:Y:S04]  /*4bb0*/  STSM.16.M88.4 [R2+0x8000], R152 ;  /* 0x0080009802007844 */ /* 0x000fe80000000200 */
[----:B------:R-:W-:Y:S01]  /*4bc0*/  STSM.16.M88.4 [R2+0x10000], R168 ;  /* 0x010000a802007844 */ /* 0x000fe20000000200 */
[----:B----4-:R-:W-:-:S03]  /*4bd0*/  F2FP.BF16.F32.PACK_AB R147, R151, R150 ;  /* 0x000000969793723e */ /* 0x010fc600000010ff */
[----:B------:R-:W-:Y:S04]  /*4be0*/  STSM.16.M88.4 [R2+0x18000], R184 ;  /* 0x018000b802007844 */ /* 0x000fe80000000200 */
[----:B------:R-:W-:Y:S01]  /*4bf0*/  STSM.16.M88.4 [R2+0x4000], R24 ;  /* 0x0040001802007844 */ /* 0x000fe20000000200 */
[C---:B-1----:R-:W-:Y:S02]  /*4c00*/  LOP3.LUT R8, R0.reuse, 0x40, RZ, 0x3c, !PT ;  /* 0x0000004000087812 */ /* 0x042fe400078e3cff */
[----:B------:R-:W-:Y:S01]  /*4c10*/  LOP3.LUT R0, R0, 0x60, RZ, 0x3c, !PT ;  /* 0x0000006000007812 */ /* 0x000fe200078e3cff */
[----:B------:R-:W-:Y:S02]  /*4c20*/  STSM.16.M88.4 [R2+0xc000], R56 ;  /* 0x00c0003802007844 */ /* 0x000fe40000000200 */
[----:B------:R-:W-:-:S02]  /*4c30*/  VIADD R8, R8, UR8 ;  /* 0x0000000808087c36 */ /* 0x000fc40008000000 */
[----:B------:R-:W-:Y:S01]  /*4c40*/  STSM.16.M88.4 [R2+0x14000], R88 ;  /* 0x0140005802007844 */ /* 0x000fe20000000200 */
[----:B------:R-:W-:-:S03]  /*4c50*/  VIADD R0, R0, UR8 ;  /* 0x0000000800007c36 */ /* 0x000fc60008000000 */
[----:B------:R-:W-:Y:S04]  /*4c60*/  STSM.16.M88.4 [R2+0x1c000], R120 ;  /* 0x01c0007802007844 */ /* 0x000fe80000000200 */
[----:B------:R-:W-:Y:S04]  /*4c70*/  STSM.16.M88.4 [R3], R4 ;  /* 0x0000000403007844 */ /* 0x000fe80000000200 */
[----:B------:R-:W-:Y:S04]  /*4c80*/  STSM.16.M88.4 [R3+0x8000], R156 ;  /* 0x0080009c03007844 */ /* 0x000fe80000000200 */
[----:B------:R-:W-:Y:S04]  /*4c90*/  STSM.16.M88.4 [R3+0x10000], R172 ;  /* 0x010000ac03007844 */ /* 0x000fe80000000200 */
[----:B------:R-:W-:Y:S04]  /*4ca0*/  STSM.16.M88.4 [R3+0x18000], R188 ;  /* 0x018000bc03007844 */ /* 0x000fe80000000200 */
[----:B------:R-:W-:Y:S04]  /*4cb0*/  STSM.16.M88.4 [R3+0x4000], R32 ;  /* 0x0040002003007844 */ /* 0x000fe80000000200 */
[----:B------:R-:W-:Y:S04]  /*4cc0*/  STSM.16.M88.4 [R3+0xc000], R64 ;  /* 0x00c0004003007844 */ /* 0x000fe80000000200 */
[----:B------:R-:W-:Y:S04]  /*4cd0*/  STSM.16.M88.4 [R3+0x14000], R96 ;  /* 0x0140006003007844 */ /* 0x000fe80000000200 */
        /* <DEDUP_REMOVED lines=16> */
[----:B------:R-:W-:Y:S01]  /*4de0*/  STSM.16.M88.4 [R0+0x1c000], R144 ;  /* 0x01c0009000007844 */ /* 0x000fe20000000200 */
[----:B------:R1:W-:Y:S06]  /*4df0*/  MEMBAR.ALL.CTA ;  /* 0x0000000000007992 */ /* 0x0003ec0000008000 */
[----:B-1----:R-:W1:Y:S02]  /*4e00*/  FENCE.VIEW.ASYNC.S ;  /* 0x00000000000073c6 */ /* 0x002e640000000000 */
[----:B-1----:R-:W-:Y:S06]  /*4e10*/  BAR.SYNC.DEFER_BLOCKING 0x0 ;  /* 0x0000000000007b1d */ /* 0x002fec0000010000 */
[----:B------:R1:W-:Y:S01]  /*4e20*/  @UP1 UTMASTG.2D [UR12], [UR4] ;  /* 0x0000000c040013b5 */ /* 0x0003e20008008000 */
[----:B------:R0:W-:Y:S01]  /*4e30*/  UTMACMDFLUSH ;  /* 0x00000000000079b7 */ /* 0x0001e20000000000 */
[----:B------:R-:W-:-:S04]  /*4e40*/  DEPBAR.LE SB0, 0x0 ;  /* 0x000080000000791a */ /* 0x000fc80000000000 */
[----:B------:R-:W-:Y:S06]  /*4e50*/  BAR.SYNC.DEFER_BLOCKING 0x0 ;  /* 0x0000000000007b1d */ /* 0x000fec0000010000 */
[----:B-1----:R-:W-:Y:S05]  /*4e60*/  EXIT ;  /* 0x000000000000794d */ /* 0x002fea0003800000 */
.L_x_48:
[----:B------:R-:W2:Y:S02]  /*4e70*/  SYNCS.PHASECHK.TRANS64.TRYWAIT P0, [UR8+0x8000], R2 ;  /* 0x00800002ff0075a7 */ /* 0x000ea40008000148 */
[----:B--2---:R-:W-:Y:S05]  /*4e80*/  @!P0 BRA `(.L_x_48) ;  /* 0xfffffffc00f88947 */ /* 0x004fea000383ffff */
[----:B------:R-:W-:Y:S05]  /*4e90*/  BRA `(.L_x_50) ;  /* 0xffffffdc00dc7947 */ /* 0x000fea000383ffff */
.L_x_51:
[----:B------:R-:W-:-:S00]  /*4ea0*/  BRA `(.L_x_51) ;  /* 0xfffffffc00fc7947 */ /* 0x000fc0000383ffff */
[----:B------:R-:W-:-:S00]  /*4eb0*/  NOP ;  /* 0x0000000000007918 */ /* 0x000fc00000000000 */
        /* <DEDUP_REMOVED lines=12> */
.L_x_52:


//--------------------- .nv.shared.gluon_wgmma    --------------------------
	.section	.nv.shared.gluon_wgmma,"aw",@nobits
	.sectionflags	@""
	.align	16
	.zero		1024


//--------------------- .nv.shared.reserved.0     --------------------------
	.section	.nv.shared.reserved.0,"aw",@nobits
	.weak		__nv_reservedSMEM_offset_0_alias
	.size		__nv_reservedSMEM_offset_0_alias, 0, 0
	.other		__nv_reservedSMEM_offset_0_alias,@"STO_CUDA_RESERVED_SHARED STV_DEFAULT"
__nv_reservedSMEM_offset_0_alias:
	.zero		0


//--------------------- .nv.constant0.gluon_wgmma --------------------------
	.section	.nv.constant0.gluon_wgmma,"a",@progbits
	.sectionflags	@""
	.align	4
.nv.constant0.gluon_wgmma:
	.zero		608


//--------------------- SYMBOLS --------------------------

	.type		.nv.reservedSmem.offset0,@object
	.size		.nv.reservedSmem.offset0,0x4
